//
// Generated by NVIDIA NVVM Compiler
//
// Compiler Build ID: CL-36424714
// Cuda compilation tools, release 13.0, V13.0.88
// Based on NVVM 20.0.0
//

.version 9.0
.target sm_100
.address_size 64

	// .globl	_Z14kmeansMapClassPfS_PiS0_S0_iii
// _ZZ13kmeansMaxDistPfS_PiS_iiE12localMaxDist has been demoted
.extern .shared .align 16 .b8 shared[];

.visible .entry _Z14kmeansMapClassPfS_PiS0_S0_iii(
	.param .u64 .ptr .align 1 _Z14kmeansMapClassPfS_PiS0_S0_iii_param_0,
	.param .u64 .ptr .align 1 _Z14kmeansMapClassPfS_PiS0_S0_iii_param_1,
	.param .u64 .ptr .align 1 _Z14kmeansMapClassPfS_PiS0_S0_iii_param_2,
	.param .u64 .ptr .align 1 _Z14kmeansMapClassPfS_PiS0_S0_iii_param_3,
	.param .u64 .ptr .align 1 _Z14kmeansMapClassPfS_PiS0_S0_iii_param_4,
	.param .u32 _Z14kmeansMapClassPfS_PiS0_S0_iii_param_5,
	.param .u32 _Z14kmeansMapClassPfS_PiS0_S0_iii_param_6,
	.param .u32 _Z14kmeansMapClassPfS_PiS0_S0_iii_param_7
)
{
	.reg .pred 	%p<27>;
	.reg .b32 	%r<120>;
	.reg .b32 	%f<98>;
	.reg .b64 	%rd<38>;

	ld.param.u64 	%rd13, [_Z14kmeansMapClassPfS_PiS0_S0_iii_param_0];
	ld.param.u64 	%rd9, [_Z14kmeansMapClassPfS_PiS0_S0_iii_param_1];
	ld.param.u64 	%rd11, [_Z14kmeansMapClassPfS_PiS0_S0_iii_param_3];
	ld.param.u32 	%r50, [_Z14kmeansMapClassPfS_PiS0_S0_iii_param_5];
	ld.param.u32 	%r51, [_Z14kmeansMapClassPfS_PiS0_S0_iii_param_6];
	ld.param.u32 	%r52, [_Z14kmeansMapClassPfS_PiS0_S0_iii_param_7];
	cvta.to.global.u64 	%rd1, %rd13;
	mov.u32 	%r53, %ctaid.x;
	mov.u32 	%r1, %ntid.x;
	mov.u32 	%r119, %tid.x;
	mad.lo.s32 	%r3, %r53, %r1, %r119;
	setp.ge.s32 	%p1, %r119, %r52;
	mov.u32 	%r101, %r119;
	@%p1 bra 	$L__BB0_1;
	bra.uni 	$L__BB0_35;
$L__BB0_1:
	shl.b32 	%r58, %r52, 2;
	mov.u32 	%r59, shared;
	add.s32 	%r4, %r59, %r58;
	mul.lo.s32 	%r5, %r52, %r51;
	setp.ge.s32 	%p3, %r119, %r5;
	@%p3 bra 	$L__BB0_4;
	cvta.to.global.u64 	%rd2, %rd9;
	mov.u32 	%r102, %r119;
$L__BB0_3:
	mul.wide.s32 	%rd14, %r102, 4;
	add.s64 	%rd15, %rd2, %rd14;
	ld.global.f32 	%f20, [%rd15];
	shl.b32 	%r60, %r102, 2;
	add.s32 	%r61, %r4, %r60;
	st.shared.f32 	[%r61+4], %f20;
	add.s32 	%r102, %r102, %r1;
	setp.lt.s32 	%p4, %r102, %r5;
	@%p4 bra 	$L__BB0_3;
$L__BB0_4:
	setp.ne.s32 	%p5, %r119, 0;
	@%p5 bra 	$L__BB0_6;
	mov.b32 	%r62, 0;
	st.shared.u32 	[%r4], %r62;
$L__BB0_6:
	bar.sync 	0;
	setp.ge.s32 	%p6, %r3, %r50;
	@%p6 bra 	$L__BB0_31;
	setp.lt.s32 	%p7, %r52, 1;
	mov.b32 	%r118, 1;
	@%p7 bra 	$L__BB0_28;
	mul.lo.s32 	%r64, %r51, %r3;
	cvt.s64.s32 	%rd3, %r64;
	setp.lt.s32 	%p8, %r51, 1;
	@%p8 bra 	$L__BB0_22;
	and.b32  	%r10, %r51, 7;
	and.b32  	%r11, %r51, 3;
	and.b32  	%r12, %r51, 2147483640;
	and.b32  	%r13, %r51, 1;
	neg.s32 	%r14, %r12;
	add.s32 	%r76, %r58, %r59;
	add.s32 	%r15, %r76, 16;
	shl.b32 	%r16, %r51, 2;
	mov.b32 	%r104, 0;
	mov.f32 	%f86, 0f7F7FFFFF;
	mov.b32 	%r118, 1;
	shl.b64 	%rd16, %rd3, 2;
	add.s64 	%rd17, %rd16, %rd1;
	add.s64 	%rd4, %rd17, 16;
$L__BB0_10:
	setp.lt.u32 	%p15, %r51, 8;
	mul.lo.s32 	%r19, %r104, %r51;
	mov.f32 	%f94, 0f00000000;
	mov.b32 	%r108, 0;
	@%p15 bra 	$L__BB0_13;
	mad.lo.s32 	%r105, %r16, %r104, %r15;
	mov.f32 	%f94, 0f00000000;
	mov.u64 	%rd37, %rd4;
	mov.u32 	%r106, %r14;
$L__BB0_12:
	.pragma "nounroll";
	ld.global.f32 	%f27, [%rd37+-16];
	ld.shared.f32 	%f28, [%r105+-12];
	sub.f32 	%f29, %f27, %f28;
	fma.rn.f32 	%f30, %f29, %f29, %f94;
	ld.global.f32 	%f31, [%rd37+-12];
	ld.shared.f32 	%f32, [%r105+-8];
	sub.f32 	%f33, %f31, %f32;
	fma.rn.f32 	%f34, %f33, %f33, %f30;
	ld.global.f32 	%f35, [%rd37+-8];
	ld.shared.f32 	%f36, [%r105+-4];
	sub.f32 	%f37, %f35, %f36;
	fma.rn.f32 	%f38, %f37, %f37, %f34;
	ld.global.f32 	%f39, [%rd37+-4];
	ld.shared.f32 	%f40, [%r105];
	sub.f32 	%f41, %f39, %f40;
	fma.rn.f32 	%f42, %f41, %f41, %f38;
	ld.global.f32 	%f43, [%rd37];
	ld.shared.f32 	%f44, [%r105+4];
	sub.f32 	%f45, %f43, %f44;
	fma.rn.f32 	%f46, %f45, %f45, %f42;
	ld.global.f32 	%f47, [%rd37+4];
	ld.shared.f32 	%f48, [%r105+8];
	sub.f32 	%f49, %f47, %f48;
	fma.rn.f32 	%f50, %f49, %f49, %f46;
	ld.global.f32 	%f51, [%rd37+8];
	ld.shared.f32 	%f52, [%r105+12];
	sub.f32 	%f53, %f51, %f52;
	fma.rn.f32 	%f54, %f53, %f53, %f50;
	ld.global.f32 	%f55, [%rd37+12];
	ld.shared.f32 	%f56, [%r105+16];
	sub.f32 	%f57, %f55, %f56;
	fma.rn.f32 	%f94, %f57, %f57, %f54;
	add.s32 	%r106, %r106, 8;
	add.s64 	%rd37, %rd37, 32;
	add.s32 	%r105, %r105, 32;
	setp.ne.s32 	%p16, %r106, 0;
	mov.u32 	%r108, %r12;
	@%p16 bra 	$L__BB0_12;
$L__BB0_13:
	setp.eq.s32 	%p17, %r10, 0;
	@%p17 bra 	$L__BB0_21;
	add.s32 	%r78, %r10, -1;
	setp.lt.u32 	%p18, %r78, 3;
	@%p18 bra 	$L__BB0_16;
	cvt.u64.u32 	%rd18, %r108;
	add.s64 	%rd19, %rd18, %rd3;
	shl.b64 	%rd20, %rd19, 2;
	add.s64 	%rd21, %rd1, %rd20;
	ld.global.f32 	%f59, [%rd21];
	add.s32 	%r79, %r108, %r19;
	shl.b32 	%r80, %r79, 2;
	add.s32 	%r81, %r4, %r80;
	ld.shared.f32 	%f60, [%r81+4];
	sub.f32 	%f61, %f59, %f60;
	fma.rn.f32 	%f62, %f61, %f61, %f94;
	ld.global.f32 	%f63, [%rd21+4];
	ld.shared.f32 	%f64, [%r81+8];
	sub.f32 	%f65, %f63, %f64;
	fma.rn.f32 	%f66, %f65, %f65, %f62;
	ld.global.f32 	%f67, [%rd21+8];
	ld.shared.f32 	%f68, [%r81+12];
	sub.f32 	%f69, %f67, %f68;
	fma.rn.f32 	%f70, %f69, %f69, %f66;
	ld.global.f32 	%f71, [%rd21+12];
	ld.shared.f32 	%f72, [%r81+16];
	sub.f32 	%f73, %f71, %f72;
	fma.rn.f32 	%f94, %f73, %f73, %f70;
	add.s32 	%r108, %r108, 4;
$L__BB0_16:
	setp.eq.s32 	%p19, %r11, 0;
	@%p19 bra 	$L__BB0_21;
	setp.eq.s32 	%p20, %r11, 1;
	@%p20 bra 	$L__BB0_19;
	cvt.u64.u32 	%rd22, %r108;
	add.s64 	%rd23, %rd22, %rd3;
	shl.b64 	%rd24, %rd23, 2;
	add.s64 	%rd25, %rd1, %rd24;
	ld.global.f32 	%f75, [%rd25];
	add.s32 	%r82, %r108, %r19;
	shl.b32 	%r83, %r82, 2;
	add.s32 	%r84, %r4, %r83;
	ld.shared.f32 	%f76, [%r84+4];
	sub.f32 	%f77, %f75, %f76;
	fma.rn.f32 	%f78, %f77, %f77, %f94;
	ld.global.f32 	%f79, [%rd25+4];
	ld.shared.f32 	%f80, [%r84+8];
	sub.f32 	%f81, %f79, %f80;
	fma.rn.f32 	%f94, %f81, %f81, %f78;
	add.s32 	%r108, %r108, 2;
$L__BB0_19:
	setp.eq.s32 	%p21, %r13, 0;
	@%p21 bra 	$L__BB0_21;
	cvt.u64.u32 	%rd26, %r108;
	add.s64 	%rd27, %rd26, %rd3;
	shl.b64 	%rd28, %rd27, 2;
	add.s64 	%rd29, %rd1, %rd28;
	ld.global.f32 	%f82, [%rd29];
	add.s32 	%r85, %r108, %r19;
	shl.b32 	%r86, %r85, 2;
	add.s32 	%r87, %r4, %r86;
	ld.shared.f32 	%f83, [%r87+4];
	sub.f32 	%f84, %f82, %f83;
	fma.rn.f32 	%f94, %f84, %f84, %f94;
$L__BB0_21:
	sqrt.rn.f32 	%f85, %f94;
	setp.lt.f32 	%p22, %f85, %f86;
	add.s32 	%r104, %r104, 1;
	selp.f32 	%f86, %f85, %f86, %p22;
	selp.b32 	%r118, %r104, %r118, %p22;
	setp.eq.s32 	%p23, %r104, %r52;
	@%p23 bra 	$L__BB0_28;
	bra.uni 	$L__BB0_10;
$L__BB0_22:
	and.b32  	%r32, %r52, 3;
	setp.lt.u32 	%p9, %r52, 4;
	mov.b32 	%r116, 0;
	mov.f32 	%f96, 0f7F7FFFFF;
	mov.b32 	%r118, 1;
	@%p9 bra 	$L__BB0_25;
	and.b32  	%r116, %r52, 2147483644;
	mov.b32 	%r111, 0;
	mov.f32 	%f96, 0f7F7FFFFF;
	mov.b32 	%r118, 1;
$L__BB0_24:
	setp.gt.f32 	%p10, %f96, 0f00000000;
	add.s32 	%r70, %r111, 1;
	selp.f32 	%f96, 0f00000000, %f96, %p10;
	selp.b32 	%r118, %r70, %r118, %p10;
	add.s32 	%r111, %r111, 4;
	setp.ne.s32 	%p11, %r111, %r116;
	@%p11 bra 	$L__BB0_24;
$L__BB0_25:
	setp.eq.s32 	%p12, %r32, 0;
	@%p12 bra 	$L__BB0_28;
	mov.b32 	%r117, 0;
$L__BB0_27:
	.pragma "nounroll";
	setp.gt.f32 	%p13, %f96, 0f00000000;
	add.s32 	%r116, %r116, 1;
	selp.f32 	%f96, 0f00000000, %f96, %p13;
	selp.b32 	%r118, %r116, %r118, %p13;
	add.s32 	%r117, %r117, 1;
	setp.ne.s32 	%p14, %r117, %r32;
	@%p14 bra 	$L__BB0_27;
$L__BB0_28:
	ld.param.u64 	%rd35, [_Z14kmeansMapClassPfS_PiS0_S0_iii_param_2];
	cvta.to.global.u64 	%rd30, %rd35;
	mul.wide.s32 	%rd31, %r3, 4;
	add.s64 	%rd7, %rd30, %rd31;
	ld.global.u32 	%r88, [%rd7];
	setp.eq.s32 	%p24, %r88, %r118;
	@%p24 bra 	$L__BB0_30;
	atom.shared.add.u32 	%r89, [%r4], 1;
	st.global.u32 	[%rd7], %r118;
$L__BB0_30:
	shl.b32 	%r90, %r118, 2;
	mov.u32 	%r91, shared;
	add.s32 	%r92, %r91, %r90;
	atom.shared.add.u32 	%r93, [%r92+-4], 1;
$L__BB0_31:
	ld.param.u64 	%rd36, [_Z14kmeansMapClassPfS_PiS0_S0_iii_param_4];
	setp.ge.s32 	%p25, %r119, %r52;
	bar.sync 	0;
	ld.shared.u32 	%r94, [%r4];
	cvta.to.global.u64 	%rd32, %rd36;
	atom.global.add.u32 	%r95, [%rd32], %r94;
	@%p25 bra 	$L__BB0_34;
	cvta.to.global.u64 	%rd8, %rd11;
	mov.u32 	%r97, shared;
$L__BB0_33:
	mul.wide.s32 	%rd33, %r119, 4;
	add.s64 	%rd34, %rd8, %rd33;
	shl.b32 	%r96, %r119, 2;
	add.s32 	%r98, %r97, %r96;
	ld.shared.u32 	%r99, [%r98];
	atom.global.add.u32 	%r100, [%rd34], %r99;
	add.s32 	%r119, %r119, %r1;
	setp.lt.s32 	%p26, %r119, %r52;
	@%p26 bra 	$L__BB0_33;
$L__BB0_34:
	ret;
$L__BB0_35:
	shl.b32 	%r54, %r101, 2;
	mov.u32 	%r55, shared;
	add.s32 	%r56, %r55, %r54;
	mov.b32 	%r57, 0;
	st.shared.u32 	[%r56], %r57;
	add.s32 	%r101, %r101, %r1;
	setp.lt.s32 	%p2, %r101, %r52;
	@%p2 bra 	$L__BB0_35;
	bra.uni 	$L__BB0_1;

}
	// .globl	_Z20kmeansMapClassTilingPfS_PiS0_S0_iii
.visible .entry _Z20kmeansMapClassTilingPfS_PiS0_S0_iii(
	.param .u64 .ptr .align 1 _Z20kmeansMapClassTilingPfS_PiS0_S0_iii_param_0,
	.param .u64 .ptr .align 1 _Z20kmeansMapClassTilingPfS_PiS0_S0_iii_param_1,
	.param .u64 .ptr .align 1 _Z20kmeansMapClassTilingPfS_PiS0_S0_iii_param_2,
	.param .u64 .ptr .align 1 _Z20kmeansMapClassTilingPfS_PiS0_S0_iii_param_3,
	.param .u64 .ptr .align 1 _Z20kmeansMapClassTilingPfS_PiS0_S0_iii_param_4,
	.param .u32 _Z20kmeansMapClassTilingPfS_PiS0_S0_iii_param_5,
	.param .u32 _Z20kmeansMapClassTilingPfS_PiS0_S0_iii_param_6,
	.param .u32 _Z20kmeansMapClassTilingPfS_PiS0_S0_iii_param_7
)
{
	.reg .pred 	%p<23>;
	.reg .b32 	%r<76>;
	.reg .b32 	%f<91>;
	.reg .b64 	%rd<52>;

	ld.param.u64 	%rd16, [_Z20kmeansMapClassTilingPfS_PiS0_S0_iii_param_0];
	ld.param.u64 	%rd17, [_Z20kmeansMapClassTilingPfS_PiS0_S0_iii_param_1];
	ld.param.u64 	%rd13, [_Z20kmeansMapClassTilingPfS_PiS0_S0_iii_param_2];
	ld.param.u64 	%rd14, [_Z20kmeansMapClassTilingPfS_PiS0_S0_iii_param_3];
	ld.param.u64 	%rd15, [_Z20kmeansMapClassTilingPfS_PiS0_S0_iii_param_4];
	ld.param.u32 	%r30, [_Z20kmeansMapClassTilingPfS_PiS0_S0_iii_param_5];
	ld.param.u32 	%r31, [_Z20kmeansMapClassTilingPfS_PiS0_S0_iii_param_6];
	ld.param.u32 	%r32, [_Z20kmeansMapClassTilingPfS_PiS0_S0_iii_param_7];
	cvta.to.global.u64 	%rd1, %rd17;
	cvta.to.global.u64 	%rd2, %rd16;
	mov.u32 	%r33, %ctaid.x;
	mov.u32 	%r1, %ntid.x;
	mov.u32 	%r75, %tid.x;
	mad.lo.s32 	%r3, %r33, %r1, %r75;
	setp.ge.s32 	%p1, %r75, %r32;
	@%p1 bra 	$L__BB1_3;
	mov.u32 	%r65, %r75;
$L__BB1_2:
	shl.b32 	%r34, %r65, 2;
	mov.u32 	%r35, shared;
	add.s32 	%r36, %r35, %r34;
	mov.b32 	%r37, 0;
	st.shared.u32 	[%r36], %r37;
	add.s32 	%r65, %r65, %r1;
	setp.lt.s32 	%p2, %r65, %r32;
	@%p2 bra 	$L__BB1_2;
$L__BB1_3:
	shl.b32 	%r38, %r32, 2;
	mov.u32 	%r39, shared;
	add.s32 	%r6, %r39, %r38;
	setp.ne.s32 	%p3, %r75, 0;
	@%p3 bra 	$L__BB1_5;
	mov.b32 	%r40, 0;
	st.shared.u32 	[%r6], %r40;
$L__BB1_5:
	setp.lt.s32 	%p4, %r32, 1;
	mov.b32 	%r73, 1;
	@%p4 bra 	$L__BB1_25;
	mul.lo.s32 	%r44, %r31, %r3;
	cvt.s64.s32 	%rd3, %r44;
	and.b32  	%r7, %r31, 7;
	and.b32  	%r8, %r31, 3;
	and.b32  	%r9, %r31, 2147483640;
	and.b32  	%r10, %r31, 1;
	neg.s32 	%r11, %r9;
	mov.f32 	%f90, 0f7F7FFFFF;
	mov.b32 	%r67, 0;
	mov.b32 	%r73, 1;
$L__BB1_7:
	setp.ge.s32 	%p5, %r75, %r31;
	@%p5 bra 	$L__BB1_10;
	mul.lo.s32 	%r14, %r67, %r31;
	mov.u32 	%r68, %r75;
$L__BB1_9:
	add.s32 	%r45, %r68, %r14;
	mul.wide.s32 	%rd18, %r45, 4;
	add.s64 	%rd19, %rd1, %rd18;
	ld.global.f32 	%f17, [%rd19];
	shl.b32 	%r46, %r68, 2;
	add.s32 	%r47, %r6, %r46;
	st.shared.f32 	[%r47+4], %f17;
	add.s32 	%r68, %r68, %r1;
	setp.lt.s32 	%p6, %r68, %r31;
	@%p6 bra 	$L__BB1_9;
$L__BB1_10:
	setp.ge.s32 	%p7, %r3, %r30;
	bar.sync 	0;
	@%p7 bra 	$L__BB1_24;
	setp.lt.s32 	%p8, %r31, 1;
	mul.lo.s32 	%r48, %r67, %r31;
	cvt.s64.s32 	%rd4, %r48;
	mov.f32 	%f89, 0f00000000;
	@%p8 bra 	$L__BB1_23;
	setp.lt.u32 	%p9, %r31, 8;
	mov.f32 	%f89, 0f00000000;
	mov.b32 	%r71, 0;
	@%p9 bra 	$L__BB1_15;
	shl.b64 	%rd20, %rd3, 2;
	add.s64 	%rd21, %rd20, %rd2;
	add.s64 	%rd51, %rd21, 16;
	shl.b64 	%rd22, %rd4, 2;
	add.s64 	%rd23, %rd1, %rd22;
	add.s64 	%rd50, %rd23, 16;
	mov.f32 	%f89, 0f00000000;
	mov.u32 	%r69, %r11;
$L__BB1_14:
	.pragma "nounroll";
	ld.global.f32 	%f22, [%rd51+-16];
	ld.global.f32 	%f23, [%rd50+-16];
	sub.f32 	%f24, %f22, %f23;
	fma.rn.f32 	%f25, %f24, %f24, %f89;
	ld.global.f32 	%f26, [%rd51+-12];
	ld.global.f32 	%f27, [%rd50+-12];
	sub.f32 	%f28, %f26, %f27;
	fma.rn.f32 	%f29, %f28, %f28, %f25;
	ld.global.f32 	%f30, [%rd51+-8];
	ld.global.f32 	%f31, [%rd50+-8];
	sub.f32 	%f32, %f30, %f31;
	fma.rn.f32 	%f33, %f32, %f32, %f29;
	ld.global.f32 	%f34, [%rd51+-4];
	ld.global.f32 	%f35, [%rd50+-4];
	sub.f32 	%f36, %f34, %f35;
	fma.rn.f32 	%f37, %f36, %f36, %f33;
	ld.global.f32 	%f38, [%rd51];
	ld.global.f32 	%f39, [%rd50];
	sub.f32 	%f40, %f38, %f39;
	fma.rn.f32 	%f41, %f40, %f40, %f37;
	ld.global.f32 	%f42, [%rd51+4];
	ld.global.f32 	%f43, [%rd50+4];
	sub.f32 	%f44, %f42, %f43;
	fma.rn.f32 	%f45, %f44, %f44, %f41;
	ld.global.f32 	%f46, [%rd51+8];
	ld.global.f32 	%f47, [%rd50+8];
	sub.f32 	%f48, %f46, %f47;
	fma.rn.f32 	%f49, %f48, %f48, %f45;
	ld.global.f32 	%f50, [%rd51+12];
	ld.global.f32 	%f51, [%rd50+12];
	sub.f32 	%f52, %f50, %f51;
	fma.rn.f32 	%f89, %f52, %f52, %f49;
	add.s32 	%r69, %r69, 8;
	add.s64 	%rd51, %rd51, 32;
	add.s64 	%rd50, %rd50, 32;
	setp.ne.s32 	%p10, %r69, 0;
	mov.u32 	%r71, %r9;
	@%p10 bra 	$L__BB1_14;
$L__BB1_15:
	setp.eq.s32 	%p11, %r7, 0;
	@%p11 bra 	$L__BB1_23;
	add.s32 	%r50, %r7, -1;
	setp.lt.u32 	%p12, %r50, 3;
	@%p12 bra 	$L__BB1_18;
	cvt.u64.u32 	%rd24, %r71;
	add.s64 	%rd25, %rd24, %rd3;
	shl.b64 	%rd26, %rd25, 2;
	add.s64 	%rd27, %rd2, %rd26;
	ld.global.f32 	%f54, [%rd27];
	add.s64 	%rd28, %rd24, %rd4;
	shl.b64 	%rd29, %rd28, 2;
	add.s64 	%rd30, %rd1, %rd29;
	ld.global.f32 	%f55, [%rd30];
	sub.f32 	%f56, %f54, %f55;
	fma.rn.f32 	%f57, %f56, %f56, %f89;
	ld.global.f32 	%f58, [%rd27+4];
	ld.global.f32 	%f59, [%rd30+4];
	sub.f32 	%f60, %f58, %f59;
	fma.rn.f32 	%f61, %f60, %f60, %f57;
	ld.global.f32 	%f62, [%rd27+8];
	ld.global.f32 	%f63, [%rd30+8];
	sub.f32 	%f64, %f62, %f63;
	fma.rn.f32 	%f65, %f64, %f64, %f61;
	ld.global.f32 	%f66, [%rd27+12];
	ld.global.f32 	%f67, [%rd30+12];
	sub.f32 	%f68, %f66, %f67;
	fma.rn.f32 	%f89, %f68, %f68, %f65;
	add.s32 	%r71, %r71, 4;
$L__BB1_18:
	setp.eq.s32 	%p13, %r8, 0;
	@%p13 bra 	$L__BB1_23;
	setp.eq.s32 	%p14, %r8, 1;
	@%p14 bra 	$L__BB1_21;
	cvt.u64.u32 	%rd31, %r71;
	add.s64 	%rd32, %rd31, %rd3;
	shl.b64 	%rd33, %rd32, 2;
	add.s64 	%rd34, %rd2, %rd33;
	ld.global.f32 	%f70, [%rd34];
	add.s64 	%rd35, %rd31, %rd4;
	shl.b64 	%rd36, %rd35, 2;
	add.s64 	%rd37, %rd1, %rd36;
	ld.global.f32 	%f71, [%rd37];
	sub.f32 	%f72, %f70, %f71;
	fma.rn.f32 	%f73, %f72, %f72, %f89;
	ld.global.f32 	%f74, [%rd34+4];
	ld.global.f32 	%f75, [%rd37+4];
	sub.f32 	%f76, %f74, %f75;
	fma.rn.f32 	%f89, %f76, %f76, %f73;
	add.s32 	%r71, %r71, 2;
$L__BB1_21:
	setp.eq.s32 	%p15, %r10, 0;
	@%p15 bra 	$L__BB1_23;
	cvt.u64.u32 	%rd38, %r71;
	add.s64 	%rd39, %rd38, %rd3;
	shl.b64 	%rd40, %rd39, 2;
	add.s64 	%rd41, %rd2, %rd40;
	ld.global.f32 	%f77, [%rd41];
	add.s64 	%rd42, %rd38, %rd4;
	shl.b64 	%rd43, %rd42, 2;
	add.s64 	%rd44, %rd1, %rd43;
	ld.global.f32 	%f78, [%rd44];
	sub.f32 	%f79, %f77, %f78;
	fma.rn.f32 	%f89, %f79, %f79, %f89;
$L__BB1_23:
	sqrt.rn.f32 	%f80, %f89;
	setp.lt.f32 	%p16, %f80, %f90;
	add.s32 	%r51, %r67, 1;
	selp.f32 	%f90, %f80, %f90, %p16;
	selp.b32 	%r73, %r51, %r73, %p16;
$L__BB1_24:
	bar.sync 	0;
	add.s32 	%r67, %r67, 1;
	setp.ne.s32 	%p17, %r67, %r32;
	@%p17 bra 	$L__BB1_7;
$L__BB1_25:
	setp.ge.s32 	%p18, %r3, %r30;
	@%p18 bra 	$L__BB1_29;
	cvta.to.global.u64 	%rd45, %rd13;
	mul.wide.s32 	%rd46, %r3, 4;
	add.s64 	%rd11, %rd45, %rd46;
	ld.global.u32 	%r52, [%rd11];
	setp.eq.s32 	%p19, %r52, %r73;
	@%p19 bra 	$L__BB1_28;
	atom.shared.add.u32 	%r53, [%r6], 1;
	st.global.u32 	[%rd11], %r73;
$L__BB1_28:
	shl.b32 	%r54, %r73, 2;
	mov.u32 	%r55, shared;
	add.s32 	%r56, %r55, %r54;
	atom.shared.add.u32 	%r57, [%r56+-4], 1;
$L__BB1_29:
	setp.ne.s32 	%p20, %r75, 0;
	bar.sync 	0;
	@%p20 bra 	$L__BB1_31;
	ld.shared.u32 	%r58, [%r6];
	cvta.to.global.u64 	%rd47, %rd15;
	atom.global.add.u32 	%r59, [%rd47], %r58;
$L__BB1_31:
	setp.ge.s32 	%p21, %r75, %r32;
	@%p21 bra 	$L__BB1_34;
	cvta.to.global.u64 	%rd12, %rd14;
	mov.u32 	%r61, shared;
$L__BB1_33:
	mul.wide.s32 	%rd48, %r75, 4;
	add.s64 	%rd49, %rd12, %rd48;
	shl.b32 	%r60, %r75, 2;
	add.s32 	%r62, %r61, %r60;
	ld.shared.u32 	%r63, [%r62];
	atom.global.add.u32 	%r64, [%rd49], %r63;
	add.s32 	%r75, %r75, %r1;
	setp.lt.s32 	%p22, %r75, %r32;
	@%p22 bra 	$L__BB1_33;
$L__BB1_34:
	ret;

}
	// .globl	_Z18kmeansCentroidsSumPfS_PiS0_iii
.visible .entry _Z18kmeansCentroidsSumPfS_PiS0_iii(
	.param .u64 .ptr .align 1 _Z18kmeansCentroidsSumPfS_PiS0_iii_param_0,
	.param .u64 .ptr .align 1 _Z18kmeansCentroidsSumPfS_PiS0_iii_param_1,
	.param .u64 .ptr .align 1 _Z18kmeansCentroidsSumPfS_PiS0_iii_param_2,
	.param .u64 .ptr .align 1 _Z18kmeansCentroidsSumPfS_PiS0_iii_param_3,
	.param .u32 _Z18kmeansCentroidsSumPfS_PiS0_iii_param_4,
	.param .u32 _Z18kmeansCentroidsSumPfS_PiS0_iii_param_5,
	.param .u32 _Z18kmeansCentroidsSumPfS_PiS0_iii_param_6
)
{
	.reg .pred 	%p<11>;
	.reg .b32 	%r<51>;
	.reg .b32 	%f<59>;
	.reg .b64 	%rd<28>;

	ld.param.u64 	%rd6, [_Z18kmeansCentroidsSumPfS_PiS0_iii_param_0];
	ld.param.u64 	%rd5, [_Z18kmeansCentroidsSumPfS_PiS0_iii_param_3];
	ld.param.u32 	%r30, [_Z18kmeansCentroidsSumPfS_PiS0_iii_param_4];
	ld.param.u32 	%r29, [_Z18kmeansCentroidsSumPfS_PiS0_iii_param_5];
	cvta.to.global.u64 	%rd1, %rd6;
	mov.u32 	%r31, %ctaid.x;
	mov.u32 	%r32, %ntid.x;
	mov.u32 	%r33, %tid.x;
	mad.lo.s32 	%r1, %r31, %r32, %r33;
	setp.ge.s32 	%p1, %r1, %r30;
	@%p1 bra 	$L__BB2_14;
	cvta.to.global.u64 	%rd2, %rd5;
	setp.lt.s32 	%p2, %r29, 1;
	@%p2 bra 	$L__BB2_14;
	mul.wide.s32 	%rd7, %r1, 4;
	add.s64 	%rd8, %rd2, %rd7;
	ld.global.u32 	%r35, [%rd8];
	add.s32 	%r36, %r35, -1;
	mul.lo.s32 	%r2, %r36, %r29;
	mul.lo.s32 	%r3, %r29, %r1;
	setp.lt.u32 	%p3, %r29, 16;
	mov.b32 	%r46, 0;
	@%p3 bra 	$L__BB2_5;
	and.b32  	%r46, %r29, 2147483632;
	neg.s32 	%r44, %r46;
	mov.u32 	%r42, %r3;
	mov.u32 	%r43, %r2;
$L__BB2_4:
	.pragma "nounroll";
	ld.param.u64 	%rd26, [_Z18kmeansCentroidsSumPfS_PiS0_iii_param_1];
	mul.wide.s32 	%rd9, %r43, 4;
	cvta.to.global.u64 	%rd10, %rd26;
	add.s64 	%rd11, %rd10, %rd9;
	mul.wide.s32 	%rd12, %r42, 4;
	add.s64 	%rd13, %rd1, %rd12;
	ld.global.f32 	%f1, [%rd13];
	atom.global.add.f32 	%f2, [%rd11], %f1;
	ld.global.f32 	%f3, [%rd13+4];
	atom.global.add.f32 	%f4, [%rd11+4], %f3;
	ld.global.f32 	%f5, [%rd13+8];
	atom.global.add.f32 	%f6, [%rd11+8], %f5;
	ld.global.f32 	%f7, [%rd13+12];
	atom.global.add.f32 	%f8, [%rd11+12], %f7;
	ld.global.f32 	%f9, [%rd13+16];
	atom.global.add.f32 	%f10, [%rd11+16], %f9;
	ld.global.f32 	%f11, [%rd13+20];
	atom.global.add.f32 	%f12, [%rd11+20], %f11;
	ld.global.f32 	%f13, [%rd13+24];
	atom.global.add.f32 	%f14, [%rd11+24], %f13;
	ld.global.f32 	%f15, [%rd13+28];
	atom.global.add.f32 	%f16, [%rd11+28], %f15;
	ld.global.f32 	%f17, [%rd13+32];
	atom.global.add.f32 	%f18, [%rd11+32], %f17;
	ld.global.f32 	%f19, [%rd13+36];
	atom.global.add.f32 	%f20, [%rd11+36], %f19;
	ld.global.f32 	%f21, [%rd13+40];
	atom.global.add.f32 	%f22, [%rd11+40], %f21;
	ld.global.f32 	%f23, [%rd13+44];
	atom.global.add.f32 	%f24, [%rd11+44], %f23;
	ld.global.f32 	%f25, [%rd13+48];
	atom.global.add.f32 	%f26, [%rd11+48], %f25;
	ld.global.f32 	%f27, [%rd13+52];
	atom.global.add.f32 	%f28, [%rd11+52], %f27;
	ld.global.f32 	%f29, [%rd13+56];
	atom.global.add.f32 	%f30, [%rd11+56], %f29;
	ld.global.f32 	%f31, [%rd13+60];
	atom.global.add.f32 	%f32, [%rd11+60], %f31;
	add.s32 	%r44, %r44, 16;
	add.s32 	%r43, %r43, 16;
	add.s32 	%r42, %r42, 16;
	setp.ne.s32 	%p4, %r44, 0;
	@%p4 bra 	$L__BB2_4;
$L__BB2_5:
	and.b32  	%r13, %r29, 15;
	setp.eq.s32 	%p5, %r13, 0;
	@%p5 bra 	$L__BB2_14;
	ld.param.u64 	%rd27, [_Z18kmeansCentroidsSumPfS_PiS0_iii_param_1];
	cvta.to.global.u64 	%rd3, %rd27;
	and.b32  	%r14, %r29, 7;
	setp.lt.u32 	%p6, %r13, 8;
	@%p6 bra 	$L__BB2_8;
	add.s32 	%r38, %r46, %r2;
	mul.wide.s32 	%rd14, %r38, 4;
	add.s64 	%rd15, %rd3, %rd14;
	add.s32 	%r39, %r46, %r3;
	mul.wide.s32 	%rd16, %r39, 4;
	add.s64 	%rd17, %rd1, %rd16;
	ld.global.f32 	%f33, [%rd17];
	atom.global.add.f32 	%f34, [%rd15], %f33;
	ld.global.f32 	%f35, [%rd17+4];
	atom.global.add.f32 	%f36, [%rd15+4], %f35;
	ld.global.f32 	%f37, [%rd17+8];
	atom.global.add.f32 	%f38, [%rd15+8], %f37;
	ld.global.f32 	%f39, [%rd17+12];
	atom.global.add.f32 	%f40, [%rd15+12], %f39;
	ld.global.f32 	%f41, [%rd17+16];
	atom.global.add.f32 	%f42, [%rd15+16], %f41;
	ld.global.f32 	%f43, [%rd17+20];
	atom.global.add.f32 	%f44, [%rd15+20], %f43;
	ld.global.f32 	%f45, [%rd17+24];
	atom.global.add.f32 	%f46, [%rd15+24], %f45;
	ld.global.f32 	%f47, [%rd17+28];
	atom.global.add.f32 	%f48, [%rd15+28], %f47;
	add.s32 	%r46, %r46, 8;
$L__BB2_8:
	setp.eq.s32 	%p7, %r14, 0;
	@%p7 bra 	$L__BB2_14;
	and.b32  	%r17, %r29, 3;
	setp.lt.u32 	%p8, %r14, 4;
	@%p8 bra 	$L__BB2_11;
	add.s32 	%r40, %r46, %r2;
	mul.wide.s32 	%rd18, %r40, 4;
	add.s64 	%rd19, %rd3, %rd18;
	add.s32 	%r41, %r46, %r3;
	mul.wide.s32 	%rd20, %r41, 4;
	add.s64 	%rd21, %rd1, %rd20;
	ld.global.f32 	%f49, [%rd21];
	atom.global.add.f32 	%f50, [%rd19], %f49;
	ld.global.f32 	%f51, [%rd21+4];
	atom.global.add.f32 	%f52, [%rd19+4], %f51;
	ld.global.f32 	%f53, [%rd21+8];
	atom.global.add.f32 	%f54, [%rd19+8], %f53;
	ld.global.f32 	%f55, [%rd21+12];
	atom.global.add.f32 	%f56, [%rd19+12], %f55;
	add.s32 	%r46, %r46, 4;
$L__BB2_11:
	setp.eq.s32 	%p9, %r17, 0;
	@%p9 bra 	$L__BB2_14;
	add.s32 	%r50, %r46, %r3;
	add.s32 	%r49, %r46, %r2;
	neg.s32 	%r48, %r17;
$L__BB2_13:
	.pragma "nounroll";
	mul.wide.s32 	%rd22, %r50, 4;
	add.s64 	%rd23, %rd1, %rd22;
	mul.wide.s32 	%rd24, %r49, 4;
	add.s64 	%rd25, %rd3, %rd24;
	ld.global.f32 	%f57, [%rd23];
	atom.global.add.f32 	%f58, [%rd25], %f57;
	add.s32 	%r50, %r50, 1;
	add.s32 	%r49, %r49, 1;
	add.s32 	%r48, %r48, 1;
	setp.ne.s32 	%p10, %r48, 0;
	@%p10 bra 	$L__BB2_13;
$L__BB2_14:
	ret;

}
	// .globl	_Z18kmeansCentroidsDivPfPiii
.visible .entry _Z18kmeansCentroidsDivPfPiii(
	.param .u64 .ptr .align 1 _Z18kmeansCentroidsDivPfPiii_param_0,
	.param .u64 .ptr .align 1 _Z18kmeansCentroidsDivPfPiii_param_1,
	.param .u32 _Z18kmeansCentroidsDivPfPiii_param_2,
	.param .u32 _Z18kmeansCentroidsDivPfPiii_param_3
)
{
	.reg .pred 	%p<7>;
	.reg .b32 	%r<45>;
	.reg .b32 	%f<16>;
	.reg .b64 	%rd<23>;

	ld.param.u64 	%rd3, [_Z18kmeansCentroidsDivPfPiii_param_0];
	ld.param.u64 	%rd4, [_Z18kmeansCentroidsDivPfPiii_param_1];
	ld.param.u32 	%r13, [_Z18kmeansCentroidsDivPfPiii_param_2];
	ld.param.u32 	%r14, [_Z18kmeansCentroidsDivPfPiii_param_3];
	cvta.to.global.u64 	%rd1, %rd4;
	cvta.to.global.u64 	%rd2, %rd3;
	mov.u32 	%r15, %ctaid.x;
	mov.u32 	%r16, %ntid.x;
	mov.u32 	%r17, %tid.x;
	mad.lo.s32 	%r43, %r15, %r16, %r17;
	mov.u32 	%r18, %nctaid.x;
	mul.lo.s32 	%r2, %r18, %r16;
	mul.lo.s32 	%r3, %r14, %r13;
	setp.ge.s32 	%p1, %r43, %r3;
	@%p1 bra 	$L__BB3_7;
	add.s32 	%r19, %r43, %r2;
	max.s32 	%r20, %r3, %r19;
	setp.lt.s32 	%p2, %r19, %r3;
	selp.u32 	%r21, 1, 0, %p2;
	add.s32 	%r22, %r19, %r21;
	sub.s32 	%r23, %r20, %r22;
	div.u32 	%r24, %r23, %r2;
	add.s32 	%r4, %r24, %r21;
	and.b32  	%r25, %r4, 3;
	setp.eq.s32 	%p3, %r25, 3;
	@%p3 bra 	$L__BB3_4;
	add.s32 	%r26, %r4, 1;
	and.b32  	%r27, %r26, 3;
	neg.s32 	%r41, %r27;
$L__BB3_3:
	.pragma "nounroll";
	mul.wide.s32 	%rd5, %r43, 4;
	add.s64 	%rd6, %rd2, %rd5;
	ld.global.f32 	%f1, [%rd6];
	div.s32 	%r28, %r43, %r13;
	mul.wide.s32 	%rd7, %r28, 4;
	add.s64 	%rd8, %rd1, %rd7;
	ld.global.u32 	%r29, [%rd8];
	cvt.rn.f32.s32 	%f2, %r29;
	div.rn.f32 	%f3, %f1, %f2;
	st.global.f32 	[%rd6], %f3;
	add.s32 	%r43, %r43, %r2;
	add.s32 	%r41, %r41, 1;
	setp.ne.s32 	%p4, %r41, 0;
	@%p4 bra 	$L__BB3_3;
$L__BB3_4:
	setp.lt.u32 	%p5, %r4, 3;
	@%p5 bra 	$L__BB3_7;
	mul.wide.s32 	%rd13, %r2, 4;
$L__BB3_6:
	mul.wide.s32 	%rd9, %r43, 4;
	add.s64 	%rd10, %rd2, %rd9;
	ld.global.f32 	%f4, [%rd10];
	div.s32 	%r30, %r43, %r13;
	mul.wide.s32 	%rd11, %r30, 4;
	add.s64 	%rd12, %rd1, %rd11;
	ld.global.u32 	%r31, [%rd12];
	cvt.rn.f32.s32 	%f5, %r31;
	div.rn.f32 	%f6, %f4, %f5;
	st.global.f32 	[%rd10], %f6;
	add.s32 	%r32, %r43, %r2;
	add.s64 	%rd14, %rd10, %rd13;
	ld.global.f32 	%f7, [%rd14];
	div.s32 	%r33, %r32, %r13;
	mul.wide.s32 	%rd15, %r33, 4;
	add.s64 	%rd16, %rd1, %rd15;
	ld.global.u32 	%r34, [%rd16];
	cvt.rn.f32.s32 	%f8, %r34;
	div.rn.f32 	%f9, %f7, %f8;
	st.global.f32 	[%rd14], %f9;
	add.s32 	%r35, %r32, %r2;
	add.s64 	%rd17, %rd14, %rd13;
	ld.global.f32 	%f10, [%rd17];
	div.s32 	%r36, %r35, %r13;
	mul.wide.s32 	%rd18, %r36, 4;
	add.s64 	%rd19, %rd1, %rd18;
	ld.global.u32 	%r37, [%rd19];
	cvt.rn.f32.s32 	%f11, %r37;
	div.rn.f32 	%f12, %f10, %f11;
	st.global.f32 	[%rd17], %f12;
	add.s32 	%r38, %r35, %r2;
	add.s64 	%rd20, %rd17, %rd13;
	ld.global.f32 	%f13, [%rd20];
	div.s32 	%r39, %r38, %r13;
	mul.wide.s32 	%rd21, %r39, 4;
	add.s64 	%rd22, %rd1, %rd21;
	ld.global.u32 	%r40, [%rd22];
	cvt.rn.f32.s32 	%f14, %r40;
	div.rn.f32 	%f15, %f13, %f14;
	st.global.f32 	[%rd20], %f15;
	add.s32 	%r43, %r38, %r2;
	setp.lt.s32 	%p6, %r43, %r3;
	@%p6 bra 	$L__BB3_6;
$L__BB3_7:
	ret;

}
	// .globl	_Z13kmeansMaxDistPfS_PiS_ii
.visible .entry _Z13kmeansMaxDistPfS_PiS_ii(
	.param .u64 .ptr .align 1 _Z13kmeansMaxDistPfS_PiS_ii_param_0,
	.param .u64 .ptr .align 1 _Z13kmeansMaxDistPfS_PiS_ii_param_1,
	.param .u64 .ptr .align 1 _Z13kmeansMaxDistPfS_PiS_ii_param_2,
	.param .u64 .ptr .align 1 _Z13kmeansMaxDistPfS_PiS_ii_param_3,
	.param .u32 _Z13kmeansMaxDistPfS_PiS_ii_param_4,
	.param .u32 _Z13kmeansMaxDistPfS_PiS_ii_param_5
)
{
	.reg .pred 	%p<17>;
	.reg .b32 	%r<50>;
	.reg .b32 	%f<90>;
	.reg .b64 	%rd<34>;
	// demoted variable
	.shared .align 4 .f32 _ZZ13kmeansMaxDistPfS_PiS_iiE12localMaxDist;
	ld.param.u64 	%rd12, [_Z13kmeansMaxDistPfS_PiS_ii_param_0];
	ld.param.u64 	%rd13, [_Z13kmeansMaxDistPfS_PiS_ii_param_1];
	ld.param.u64 	%rd14, [_Z13kmeansMaxDistPfS_PiS_ii_param_3];
	ld.param.u32 	%r29, [_Z13kmeansMaxDistPfS_PiS_ii_param_4];
	ld.param.u32 	%r30, [_Z13kmeansMaxDistPfS_PiS_ii_param_5];
	cvta.to.global.u64 	%rd1, %rd13;
	cvta.to.global.u64 	%rd2, %rd12;
	cvta.to.global.u64 	%rd3, %rd14;
	mov.u32 	%r31, %ctaid.x;
	mov.u32 	%r32, %ntid.x;
	mov.u32 	%r33, %tid.x;
	mad.lo.s32 	%r1, %r31, %r32, %r33;
	mov.u32 	%r34, %nctaid.x;
	mul.lo.s32 	%r2, %r34, %r32;
	setp.ne.s32 	%p1, %r1, 0;
	@%p1 bra 	$L__BB4_2;
	mov.b32 	%r35, 0;
	st.shared.u32 	[_ZZ13kmeansMaxDistPfS_PiS_iiE12localMaxDist], %r35;
$L__BB4_2:
	bar.sync 	0;
	setp.ge.s32 	%p2, %r1, %r30;
	@%p2 bra 	$L__BB4_22;
	setp.gt.s32 	%p3, %r29, 0;
	mov.u32 	%r47, %r1;
	@%p3 bra 	$L__BB4_4;
	bra.uni 	$L__BB4_19;
$L__BB4_4:
	and.b32  	%r3, %r29, 7;
	add.s32 	%r4, %r3, -1;
	and.b32  	%r5, %r29, 3;
	and.b32  	%r6, %r29, 2147483640;
	and.b32  	%r7, %r29, 1;
	neg.s32 	%r8, %r6;
	add.s64 	%rd4, %rd1, 16;
	mov.u32 	%r41, %r1;
$L__BB4_5:
	setp.lt.u32 	%p6, %r29, 8;
	mul.lo.s32 	%r38, %r41, %r29;
	cvt.s64.s32 	%rd5, %r38;
	mov.f32 	%f89, 0f00000000;
	mov.b32 	%r44, 0;
	@%p6 bra 	$L__BB4_8;
	shl.b64 	%rd15, %rd5, 2;
	add.s64 	%rd16, %rd2, %rd15;
	add.s64 	%rd33, %rd16, 16;
	add.s64 	%rd32, %rd4, %rd15;
	mov.f32 	%f89, 0f00000000;
	mov.u32 	%r42, %r8;
$L__BB4_7:
	.pragma "nounroll";
	ld.global.f32 	%f20, [%rd33+-16];
	ld.global.f32 	%f21, [%rd32+-16];
	sub.f32 	%f22, %f20, %f21;
	fma.rn.f32 	%f23, %f22, %f22, %f89;
	ld.global.f32 	%f24, [%rd33+-12];
	ld.global.f32 	%f25, [%rd32+-12];
	sub.f32 	%f26, %f24, %f25;
	fma.rn.f32 	%f27, %f26, %f26, %f23;
	ld.global.f32 	%f28, [%rd33+-8];
	ld.global.f32 	%f29, [%rd32+-8];
	sub.f32 	%f30, %f28, %f29;
	fma.rn.f32 	%f31, %f30, %f30, %f27;
	ld.global.f32 	%f32, [%rd33+-4];
	ld.global.f32 	%f33, [%rd32+-4];
	sub.f32 	%f34, %f32, %f33;
	fma.rn.f32 	%f35, %f34, %f34, %f31;
	ld.global.f32 	%f36, [%rd33];
	ld.global.f32 	%f37, [%rd32];
	sub.f32 	%f38, %f36, %f37;
	fma.rn.f32 	%f39, %f38, %f38, %f35;
	ld.global.f32 	%f40, [%rd33+4];
	ld.global.f32 	%f41, [%rd32+4];
	sub.f32 	%f42, %f40, %f41;
	fma.rn.f32 	%f43, %f42, %f42, %f39;
	ld.global.f32 	%f44, [%rd33+8];
	ld.global.f32 	%f45, [%rd32+8];
	sub.f32 	%f46, %f44, %f45;
	fma.rn.f32 	%f47, %f46, %f46, %f43;
	ld.global.f32 	%f48, [%rd33+12];
	ld.global.f32 	%f49, [%rd32+12];
	sub.f32 	%f50, %f48, %f49;
	fma.rn.f32 	%f89, %f50, %f50, %f47;
	add.s32 	%r42, %r42, 8;
	add.s64 	%rd33, %rd33, 32;
	add.s64 	%rd32, %rd32, 32;
	setp.ne.s32 	%p7, %r42, 0;
	mov.u32 	%r44, %r6;
	@%p7 bra 	$L__BB4_7;
$L__BB4_8:
	setp.eq.s32 	%p8, %r3, 0;
	@%p8 bra 	$L__BB4_16;
	setp.lt.u32 	%p9, %r4, 3;
	@%p9 bra 	$L__BB4_11;
	cvt.u64.u32 	%rd17, %r44;
	add.s64 	%rd18, %rd17, %rd5;
	shl.b64 	%rd19, %rd18, 2;
	add.s64 	%rd20, %rd2, %rd19;
	ld.global.f32 	%f52, [%rd20];
	add.s64 	%rd21, %rd1, %rd19;
	ld.global.f32 	%f53, [%rd21];
	sub.f32 	%f54, %f52, %f53;
	fma.rn.f32 	%f55, %f54, %f54, %f89;
	ld.global.f32 	%f56, [%rd20+4];
	ld.global.f32 	%f57, [%rd21+4];
	sub.f32 	%f58, %f56, %f57;
	fma.rn.f32 	%f59, %f58, %f58, %f55;
	ld.global.f32 	%f60, [%rd20+8];
	ld.global.f32 	%f61, [%rd21+8];
	sub.f32 	%f62, %f60, %f61;
	fma.rn.f32 	%f63, %f62, %f62, %f59;
	ld.global.f32 	%f64, [%rd20+12];
	ld.global.f32 	%f65, [%rd21+12];
	sub.f32 	%f66, %f64, %f65;
	fma.rn.f32 	%f89, %f66, %f66, %f63;
	add.s32 	%r44, %r44, 4;
$L__BB4_11:
	setp.eq.s32 	%p10, %r5, 0;
	@%p10 bra 	$L__BB4_16;
	setp.eq.s32 	%p11, %r5, 1;
	@%p11 bra 	$L__BB4_14;
	cvt.u64.u32 	%rd22, %r44;
	add.s64 	%rd23, %rd22, %rd5;
	shl.b64 	%rd24, %rd23, 2;
	add.s64 	%rd25, %rd2, %rd24;
	ld.global.f32 	%f68, [%rd25];
	add.s64 	%rd26, %rd1, %rd24;
	ld.global.f32 	%f69, [%rd26];
	sub.f32 	%f70, %f68, %f69;
	fma.rn.f32 	%f71, %f70, %f70, %f89;
	ld.global.f32 	%f72, [%rd25+4];
	ld.global.f32 	%f73, [%rd26+4];
	sub.f32 	%f74, %f72, %f73;
	fma.rn.f32 	%f89, %f74, %f74, %f71;
	add.s32 	%r44, %r44, 2;
$L__BB4_14:
	setp.eq.s32 	%p12, %r7, 0;
	@%p12 bra 	$L__BB4_16;
	cvt.u64.u32 	%rd27, %r44;
	add.s64 	%rd28, %rd27, %rd5;
	shl.b64 	%rd29, %rd28, 2;
	add.s64 	%rd30, %rd2, %rd29;
	ld.global.f32 	%f75, [%rd30];
	add.s64 	%rd31, %rd1, %rd29;
	ld.global.f32 	%f76, [%rd31];
	sub.f32 	%f77, %f75, %f76;
	fma.rn.f32 	%f89, %f77, %f77, %f89;
$L__BB4_16:
	sqrt.rn.f32 	%f13, %f89;
	ld.shared.u32 	%r46, [_ZZ13kmeansMaxDistPfS_PiS_iiE12localMaxDist];
$L__BB4_17:
	mov.b32 	%f78, %r46;
	max.f32 	%f79, %f13, %f78;
	mov.b32 	%r39, %f79;
	atom.relaxed.shared.cas.b32 	%r19, [_ZZ13kmeansMaxDistPfS_PiS_iiE12localMaxDist], %r46, %r39;
	setp.ne.s32 	%p13, %r46, %r19;
	mov.u32 	%r46, %r19;
	@%p13 bra 	$L__BB4_17;
	add.s32 	%r41, %r41, %r2;
	setp.lt.s32 	%p14, %r41, %r30;
	@%p14 bra 	$L__BB4_5;
	bra.uni 	$L__BB4_22;
$L__BB4_19:
	ld.shared.u32 	%r48, [_ZZ13kmeansMaxDistPfS_PiS_iiE12localMaxDist];
$L__BB4_20:
	mov.b32 	%f15, %r48;
	max.f32 	%f16, %f15, 0f00000000;
	mov.b32 	%r36, %f16;
	atom.relaxed.shared.cas.b32 	%r24, [_ZZ13kmeansMaxDistPfS_PiS_iiE12localMaxDist], %r48, %r36;
	setp.ne.s32 	%p4, %r48, %r24;
	mov.u32 	%r48, %r24;
	@%p4 bra 	$L__BB4_20;
	add.s32 	%r47, %r47, %r2;
	setp.lt.s32 	%p5, %r47, %r30;
	@%p5 bra 	$L__BB4_19;
$L__BB4_22:
	setp.ne.s32 	%p15, %r1, 0;
	bar.sync 	0;
	@%p15 bra 	$L__BB4_25;
	ld.shared.f32 	%f14, [_ZZ13kmeansMaxDistPfS_PiS_iiE12localMaxDist];
	ld.global.u32 	%r49, [%rd3];
$L__BB4_24:
	mov.b32 	%f80, %r49;
	max.f32 	%f81, %f14, %f80;
	mov.b32 	%r40, %f81;
	atom.relaxed.global.cas.b32 	%r28, [%rd3], %r49, %r40;
	setp.ne.s32 	%p16, %r49, %r28;
	mov.u32 	%r49, %r28;
	@%p16 bra 	$L__BB4_24;
$L__BB4_25:
	ret;

}


// ===== COMPILED SASS (sm_100) =====

	.target	sm_100

	.elftype	@"ET_EXEC"


//--------------------- .note.nv.tkinfo           --------------------------
	.section	.note.nv.tkinfo,"",@"SHT_NOTE"
	.sectionflags	@"SHF_NOTE_NV_TKINFO"
	.tkinfo
        /*0018*/ 	.word	0x00000002
        /*0030*/ 	.string	""
        /*0030*/ 	.string	"ptxas"
        /*0030*/ 	.string	"Cuda compilation tools, release 13.0, V13.0.88"
        /*0030*/ 	.string	"Build cuda_13.0.r13.0/compiler.36424714_0"
        /*0030*/ 	.string	"-arch sm_100 -m 64 "



//--------------------- .note.nv.cuinfo           --------------------------
	.section	.note.nv.cuinfo,"",@"SHT_NOTE"
	.sectionflags	@"SHF_NOTE_NV_CUINFO"
        /*0018*/ 	.short	0x0002
        /*001a*/ 	.short	0x0064
        /*001c*/ 	.short	0x0082
	.zero		2


//--------------------- .nv.info                  --------------------------
	.section	.nv.info,"",@"SHT_CUDA_INFO"
	.align	4


	//----- nvinfo : EIATTR_REGCOUNT
	.align		4
        /*0000*/ 	.byte	0x04, 0x2f
        /*0002*/ 	.short	(.L_1 - .L_0)
	.align		4
.L_0:
        /*0004*/ 	.word	index@(_Z14kmeansMapClassPfS_PiS0_S0_iii)
        /*0008*/ 	.word	0x00000020


	//----- nvinfo : EIATTR_FRAME_SIZE
	.align		4
.L_1:
        /*000c*/ 	.byte	0x04, 0x11
        /*000e*/ 	.short	(.L_3 - .L_2)
	.align		4
.L_2:
        /*0010*/ 	.word	index@($__internal_3_$__cuda_sm20_sqrt_rn_f32_slowpath)
        /*0014*/ 	.word	0x00000000


	//----- nvinfo : EIATTR_FRAME_SIZE
	.align		4
.L_3:
        /*0018*/ 	.byte	0x04, 0x11
        /*001a*/ 	.short	(.L_5 - .L_4)
	.align		4
.L_4:
        /*001c*/ 	.word	index@(_Z14kmeansMapClassPfS_PiS0_S0_iii)
        /*0020*/ 	.word	0x00000000


	//----- nvinfo : EIATTR_REGCOUNT
	.align		4
.L_5:
        /*0024*/ 	.byte	0x04, 0x2f
        /*0026*/ 	.short	(.L_7 - .L_6)
	.align		4
.L_6:
        /*0028*/ 	.word	index@(_Z20kmeansMapClassTilingPfS_PiS0_S0_iii)
        /*002c*/ 	.word	0x0000001f


	//----- nvinfo : EIATTR_FRAME_SIZE
	.align		4
.L_7:
        /*0030*/ 	.byte	0x04, 0x11
        /*0032*/ 	.short	(.L_9 - .L_8)
	.align		4
.L_8:
        /*0034*/ 	.word	index@($__internal_2_$__cuda_sm20_sqrt_rn_f32_slowpath)
        /*0038*/ 	.word	0x00000000


	//----- nvinfo : EIATTR_FRAME_SIZE
	.align		4
.L_9:
        /*003c*/ 	.byte	0x04, 0x11
        /*003e*/ 	.short	(.L_11 - .L_10)
	.align		4
.L_10:
        /*0040*/ 	.word	index@(_Z20kmeansMapClassTilingPfS_PiS0_S0_iii)
        /*0044*/ 	.word	0x00000000


	//----- nvinfo : EIATTR_REGCOUNT
	.align		4
.L_11:
        /*0048*/ 	.byte	0x04, 0x2f
        /*004a*/ 	.short	(.L_13 - .L_12)
	.align		4
.L_12:
        /*004c*/ 	.word	index@(_Z18kmeansCentroidsSumPfS_PiS0_iii)
        /*0050*/ 	.word	0x0000001a


	//----- nvinfo : EIATTR_FRAME_SIZE
	.align		4
.L_13:
        /*0054*/ 	.byte	0x04, 0x11
        /*0056*/ 	.short	(.L_15 - .L_14)
	.align		4
.L_14:
        /*0058*/ 	.word	index@(_Z18kmeansCentroidsSumPfS_PiS0_iii)
        /*005c*/ 	.word	0x00000000


	//----- nvinfo : EIATTR_REGCOUNT
	.align		4
.L_15:
        /*0060*/ 	.byte	0x04, 0x2f
        /*0062*/ 	.short	(.L_17 - .L_16)
	.align		4
.L_16:
        /*0064*/ 	.word	index@(_Z18kmeansCentroidsDivPfPiii)
        /*0068*/ 	.word	0x0000001a


	//----- nvinfo : EIATTR_FRAME_SIZE
	.align		4
.L_17:
        /*006c*/ 	.byte	0x04, 0x11
        /*006e*/ 	.short	(.L_19 - .L_18)
	.align		4
.L_18:
        /*0070*/ 	.word	index@($__internal_1_$__cuda_sm3x_div_rn_noftz_f32_slowpath)
        /*0074*/ 	.word	0x00000000


	//----- nvinfo : EIATTR_FRAME_SIZE
	.align		4
.L_19:
        /*0078*/ 	.byte	0x04, 0x11
        /*007a*/ 	.short	(.L_21 - .L_20)
	.align		4
.L_20:
        /*007c*/ 	.word	index@(_Z18kmeansCentroidsDivPfPiii)
        /*0080*/ 	.word	0x00000000


	//----- nvinfo : EIATTR_REGCOUNT
	.align		4
.L_21:
        /*0084*/ 	.byte	0x04, 0x2f
        /*0086*/ 	.short	(.L_23 - .L_22)
	.align		4
.L_22:
        /*0088*/ 	.word	index@(_Z13kmeansMaxDistPfS_PiS_ii)
        /*008c*/ 	.word	0x0000001e


	//----- nvinfo : EIATTR_FRAME_SIZE
	.align		4
.L_23:
        /*0090*/ 	.byte	0x04, 0x11
        /*0092*/ 	.short	(.L_25 - .L_24)
	.align		4
.L_24:
        /*0094*/ 	.word	index@($__internal_0_$__cuda_sm20_sqrt_rn_f32_slowpath)
        /*0098*/ 	.word	0x00000000


	//----- nvinfo : EIATTR_FRAME_SIZE
	.align		4
.L_25:
        /*009c*/ 	.byte	0x04, 0x11
        /*009e*/ 	.short	(.L_27 - .L_26)
	.align		4
.L_26:
        /*00a0*/ 	.word	index@(_Z13kmeansMaxDistPfS_PiS_ii)
        /*00a4*/ 	.word	0x00000000


	//----- nvinfo : EIATTR_MIN_STACK_SIZE
	.align		4
.L_27:
        /*00a8*/ 	.byte	0x04, 0x12
        /*00aa*/ 	.short	(.L_29 - .L_28)
	.align		4
.L_28:
        /*00ac*/ 	.word	index@(_Z13kmeansMaxDistPfS_PiS_ii)
        /*00b0*/ 	.word	0x00000000


	//----- nvinfo : EIATTR_MIN_STACK_SIZE
	.align		4
.L_29:
        /*00b4*/ 	.byte	0x04, 0x12
        /*00b6*/ 	.short	(.L_31 - .L_30)
	.align		4
.L_30:
        /*00b8*/ 	.word	index@(_Z18kmeansCentroidsDivPfPiii)
        /*00bc*/ 	.word	0x00000000


	//----- nvinfo : EIATTR_MIN_STACK_SIZE
	.align		4
.L_31:
        /*00c0*/ 	.byte	0x04, 0x12
        /*00c2*/ 	.short	(.L_33 - .L_32)
	.align		4
.L_32:
        /*00c4*/ 	.word	index@(_Z18kmeansCentroidsSumPfS_PiS0_iii)
        /*00c8*/ 	.word	0x00000000


	//----- nvinfo : EIATTR_MIN_STACK_SIZE
	.align		4
.L_33:
        /*00cc*/ 	.byte	0x04, 0x12
        /*00ce*/ 	.short	(.L_35 - .L_34)
	.align		4
.L_34:
        /*00d0*/ 	.word	index@(_Z20kmeansMapClassTilingPfS_PiS0_S0_iii)
        /*00d4*/ 	.word	0x00000000


	//----- nvinfo : EIATTR_MIN_STACK_SIZE
	.align		4
.L_35:
        /*00d8*/ 	.byte	0x04, 0x12
        /*00da*/ 	.short	(.L_37 - .L_36)
	.align		4
.L_36:
        /*00dc*/ 	.word	index@(_Z14kmeansMapClassPfS_PiS0_S0_iii)
        /*00e0*/ 	.word	0x00000000
.L_37:


//--------------------- .nv.compat                --------------------------
	.section	.nv.compat,"",@"SHT_CUDA_COMPAT_INFO"
	.align	4
        /*0000*/ 	.byte	0x02, 0x09, 0x00, 0x00, 0x02, 0x02, 0x01, 0x00, 0x02, 0x05, 0x05, 0x00, 0x03, 0x07, 0x01, 0x01
        /*0010*/ 	.byte	0x02, 0x03, 0x00, 0x00, 0x02, 0x06, 0x01, 0x00, 0x04, 0x0b, 0x08, 0x00, 0x01, 0x00, 0x00, 0x00
        /*0020*/ 	.byte	0x00, 0x00, 0x00, 0x00


//--------------------- .nv.info._Z13kmeansMaxDistPfS_PiS_ii --------------------------
	.section	.nv.info._Z13kmeansMaxDistPfS_PiS_ii,"",@"SHT_CUDA_INFO"
	.sectionflags	@""
	.align	4


	//----- nvinfo : EIATTR_CUDA_API_VERSION
	.align		4
        /*0000*/ 	.byte	0x04, 0x37
        /*0002*/ 	.short	(.L_39 - .L_38)
.L_38:
        /*0004*/ 	.word	0x00000082


	//----- nvinfo : EIATTR_KPARAM_INFO
	.align		4
.L_39:
        /*0008*/ 	.byte	0x04, 0x17
        /*000a*/ 	.short	(.L_41 - .L_40)
.L_40:
        /*000c*/ 	.word	0x00000000
        /*0010*/ 	.short	0x0005
        /*0012*/ 	.short	0x0024
        /*0014*/ 	.byte	0x00, 0xf0, 0x11, 0x00


	//----- nvinfo : EIATTR_KPARAM_INFO
	.align		4
.L_41:
        /*0018*/ 	.byte	0x04, 0x17
        /*001a*/ 	.short	(.L_43 - .L_42)
.L_42:
        /*001c*/ 	.word	0x00000000
        /*0020*/ 	.short	0x0004
        /*0022*/ 	.short	0x0020
        /*0024*/ 	.byte	0x00, 0xf0, 0x11, 0x00


	//----- nvinfo : EIATTR_KPARAM_INFO
	.align		4
.L_43:
        /*0028*/ 	.byte	0x04, 0x17
        /*002a*/ 	.short	(.L_45 - .L_44)
.L_44:
        /*002c*/ 	.word	0x00000000
        /*0030*/ 	.short	0x0003
        /*0032*/ 	.short	0x0018
        /*0034*/ 	.byte	0x00, 0xf5, 0x21, 0x00


	//----- nvinfo : EIATTR_KPARAM_INFO
	.align		4
.L_45:
        /*0038*/ 	.byte	0x04, 0x17
        /*003a*/ 	.short	(.L_47 - .L_46)
.L_46:
        /*003c*/ 	.word	0x00000000
        /*0040*/ 	.short	0x0002
        /*0042*/ 	.short	0x0010
        /*0044*/ 	.byte	0x00, 0xf5, 0x21, 0x00


	//----- nvinfo : EIATTR_KPARAM_INFO
	.align		4
.L_47:
        /*0048*/ 	.byte	0x04, 0x17
        /*004a*/ 	.short	(.L_49 - .L_48)
.L_48:
        /*004c*/ 	.word	0x00000000
        /*0050*/ 	.short	0x0001
        /*0052*/ 	.short	0x0008
        /*0054*/ 	.byte	0x00, 0xf5, 0x21, 0x00


	//----- nvinfo : EIATTR_KPARAM_INFO
	.align		4
.L_49:
        /*0058*/ 	.byte	0x04, 0x17
        /*005a*/ 	.short	(.L_51 - .L_50)
.L_50:
        /*005c*/ 	.word	0x00000000
        /*0060*/ 	.short	0x0000
        /*0062*/ 	.short	0x0000
        /*0064*/ 	.byte	0x00, 0xf5, 0x21, 0x00


	//----- nvinfo : EIATTR_SPARSE_MMA_MASK
	.align		4
.L_51:
        /*0068*/ 	.byte	0x03, 0x50
        /*006a*/ 	.short	0x0000


	//----- nvinfo : EIATTR_MAXREG_COUNT
	.align		4
        /*006c*/ 	.byte	0x03, 0x1b
        /*006e*/ 	.short	0x00ff


	//----- nvinfo : EIATTR_NUM_BARRIERS
	.align		4
        /*0070*/ 	.byte	0x02, 0x4c
        /*0072*/ 	.byte	0x01
	.zero		1


	//----- nvinfo : EIATTR_MERCURY_ISA_VERSION
	.align		4
        /*0074*/ 	.byte	0x03, 0x5f
        /*0076*/ 	.short	0x0101


	//----- nvinfo : EIATTR_VRC_CTA_INIT_COUNT
	.align		4
        /*0078*/ 	.byte	0x02, 0x4a
	.zero		1
	.zero		1


	//----- nvinfo : EIATTR_EXIT_INSTR_OFFSETS
	.align		4
        /*007c*/ 	.byte	0x04, 0x1c
        /*007e*/ 	.short	(.L_53 - .L_52)


	//   ....[0]....
.L_52:
        /*0080*/ 	.word	0x00000cc0


	//   ....[1]....
        /*0084*/ 	.word	0x00000d90


	//----- nvinfo : EIATTR_CRS_STACK_SIZE
	.align		4
.L_53:
        /*0088*/ 	.byte	0x04, 0x1e
        /*008a*/ 	.short	(.L_55 - .L_54)
.L_54:
        /*008c*/ 	.word	0x00000000


	//----- nvinfo : EIATTR_CBANK_PARAM_SIZE
	.align		4
.L_55:
        /*0090*/ 	.byte	0x03, 0x19
        /*0092*/ 	.short	0x0028


	//----- nvinfo : EIATTR_PARAM_CBANK
	.align		4
        /*0094*/ 	.byte	0x04, 0x0a
        /*0096*/ 	.short	(.L_57 - .L_56)
	.align		4
.L_56:
        /*0098*/ 	.word	index@(.nv.constant0._Z13kmeansMaxDistPfS_PiS_ii)
        /*009c*/ 	.short	0x0380
        /*009e*/ 	.short	0x0028


	//----- nvinfo : EIATTR_SW_WAR
	.align		4
.L_57:
        /*00a0*/ 	.byte	0x04, 0x36
        /*00a2*/ 	.short	(.L_59 - .L_58)
.L_58:
        /*00a4*/ 	.word	0x00000008
.L_59:


//--------------------- .nv.info._Z18kmeansCentroidsDivPfPiii --------------------------
	.section	.nv.info._Z18kmeansCentroidsDivPfPiii,"",@"SHT_CUDA_INFO"
	.sectionflags	@""
	.align	4


	//----- nvinfo : EIATTR_CUDA_API_VERSION
	.align		4
        /*0000*/ 	.byte	0x04, 0x37
        /*0002*/ 	.short	(.L_61 - .L_60)
.L_60:
        /*0004*/ 	.word	0x00000082


	//----- nvinfo : EIATTR_KPARAM_INFO
	.align		4
.L_61:
        /*0008*/ 	.byte	0x04, 0x17
        /*000a*/ 	.short	(.L_63 - .L_62)
.L_62:
        /*000c*/ 	.word	0x00000000
        /*0010*/ 	.short	0x0003
        /*0012*/ 	.short	0x0014
        /*0014*/ 	.byte	0x00, 0xf0, 0x11, 0x00


	//----- nvinfo : EIATTR_KPARAM_INFO
	.align		4
.L_63:
        /*0018*/ 	.byte	0x04, 0x17
        /*001a*/ 	.short	(.L_65 - .L_64)
.L_64:
        /*001c*/ 	.word	0x00000000
        /*0020*/ 	.short	0x0002
        /*0022*/ 	.short	0x0010
        /*0024*/ 	.byte	0x00, 0xf0, 0x11, 0x00


	//----- nvinfo : EIATTR_KPARAM_INFO
	.align		4
.L_65:
        /*0028*/ 	.byte	0x04, 0x17
        /*002a*/ 	.short	(.L_67 - .L_66)
.L_66:
        /*002c*/ 	.word	0x00000000
        /*0030*/ 	.short	0x0001
        /*0032*/ 	.short	0x0008
        /*0034*/ 	.byte	0x00, 0xf5, 0x21, 0x00


	//----- nvinfo : EIATTR_KPARAM_INFO
	.align		4
.L_67:
        /*0038*/ 	.byte	0x04, 0x17
        /*003a*/ 	.short	(.L_69 - .L_68)
.L_68:
        /*003c*/ 	.word	0x00000000
        /*0040*/ 	.short	0x0000
        /*0042*/ 	.short	0x0000
        /*0044*/ 	.byte	0x00, 0xf5, 0x21, 0x00


	//----- nvinfo : EIATTR_SPARSE_MMA_MASK
	.align		4
.L_69:
        /*0048*/ 	.byte	0x03, 0x50
        /*004a*/ 	.short	0x0000


	//----- nvinfo : EIATTR_MAXREG_COUNT
	.align		4
        /*004c*/ 	.byte	0x03, 0x1b
        /*004e*/ 	.short	0x00ff


	//----- nvinfo : EIATTR_MERCURY_ISA_VERSION
	.align		4
        /*0050*/ 	.byte	0x03, 0x5f
        /*0052*/ 	.short	0x0101


	//----- nvinfo : EIATTR_VRC_CTA_INIT_COUNT
	.align		4
        /*0054*/ 	.byte	0x02, 0x4a
	.zero		1
	.zero		1


	//----- nvinfo : EIATTR_EXIT_INSTR_OFFSETS
	.align		4
        /*0058*/ 	.byte	0x04, 0x1c
        /*005a*/ 	.short	(.L_71 - .L_70)


	//   ....[0]....
.L_70:
        /*005c*/ 	.word	0x000000a0


	//   ....[1]....
        /*0060*/ 	.word	0x00000610


	//   ....[2]....
        /*0064*/ 	.word	0x00001140


	//----- nvinfo : EIATTR_CRS_STACK_SIZE
	.align		4
.L_71:
        /*0068*/ 	.byte	0x04, 0x1e
        /*006a*/ 	.short	(.L_73 - .L_72)
.L_72:
        /*006c*/ 	.word	0x00000000


	//----- nvinfo : EIATTR_CBANK_PARAM_SIZE
	.align		4
.L_73:
        /*0070*/ 	.byte	0x03, 0x19
        /*0072*/ 	.short	0x0018


	//----- nvinfo : EIATTR_PARAM_CBANK
	.align		4
        /*0074*/ 	.byte	0x04, 0x0a
        /*0076*/ 	.short	(.L_75 - .L_74)
	.align		4
.L_74:
        /*0078*/ 	.word	index@(.nv.constant0._Z18kmeansCentroidsDivPfPiii)
        /*007c*/ 	.short	0x0380
        /*007e*/ 	.short	0x0018


	//----- nvinfo : EIATTR_SW_WAR
	.align		4
.L_75:
        /*0080*/ 	.byte	0x04, 0x36
        /*0082*/ 	.short	(.L_77 - .L_76)
.L_76:
        /*0084*/ 	.word	0x00000008
.L_77:


//--------------------- .nv.info._Z18kmeansCentroidsSumPfS_PiS0_iii --------------------------
	.section	.nv.info._Z18kmeansCentroidsSumPfS_PiS0_iii,"",@"SHT_CUDA_INFO"
	.sectionflags	@""
	.align	4


	//----- nvinfo : EIATTR_CUDA_API_VERSION
	.align		4
        /*0000*/ 	.byte	0x04, 0x37
        /*0002*/ 	.short	(.L_79 - .L_78)
.L_78:
        /*0004*/ 	.word	0x00000082


	//----- nvinfo : EIATTR_KPARAM_INFO
	.align		4
.L_79:
        /*0008*/ 	.byte	0x04, 0x17
        /*000a*/ 	.short	(.L_81 - .L_80)
.L_80:
        /*000c*/ 	.word	0x00000000
        /*0010*/ 	.short	0x0006
        /*0012*/ 	.short	0x0028
        /*0014*/ 	.byte	0x00, 0xf0, 0x11, 0x00


	//----- nvinfo : EIATTR_KPARAM_INFO
	.align		4
.L_81:
        /*0018*/ 	.byte	0x04, 0x17
        /*001a*/ 	.short	(.L_83 - .L_82)
.L_82:
        /*001c*/ 	.word	0x00000000
        /*0020*/ 	.short	0x0005
        /*0022*/ 	.short	0x0024
        /*0024*/ 	.byte	0x00, 0xf0, 0x11, 0x00


	//----- nvinfo : EIATTR_KPARAM_INFO
	.align		4
.L_83:
        /*0028*/ 	.byte	0x04, 0x17
        /*002a*/ 	.short	(.L_85 - .L_84)
.L_84:
        /*002c*/ 	.word	0x00000000
        /*0030*/ 	.short	0x0004
        /*0032*/ 	.short	0x0020
        /*0034*/ 	.byte	0x00, 0xf0, 0x11, 0x00


	//----- nvinfo : EIATTR_KPARAM_INFO
	.align		4
.L_85:
        /*0038*/ 	.byte	0x04, 0x17
        /*003a*/ 	.short	(.L_87 - .L_86)
.L_86:
        /*003c*/ 	.word	0x00000000
        /*0040*/ 	.short	0x0003
        /*0042*/ 	.short	0x0018
        /*0044*/ 	.byte	0x00, 0xf5, 0x21, 0x00


	//----- nvinfo : EIATTR_KPARAM_INFO
	.align		4
.L_87:
        /*0048*/ 	.byte	0x04, 0x17
        /*004a*/ 	.short	(.L_89 - .L_88)
.L_88:
        /*004c*/ 	.word	0x00000000
        /*0050*/ 	.short	0x0002
        /*0052*/ 	.short	0x0010
        /*0054*/ 	.byte	0x00, 0xf5, 0x21, 0x00


	//----- nvinfo : EIATTR_KPARAM_INFO
	.align		4
.L_89:
        /*0058*/ 	.byte	0x04, 0x17
        /*005a*/ 	.short	(.L_91 - .L_90)
.L_90:
        /*005c*/ 	.word	0x00000000
        /*0060*/ 	.short	0x0001
        /*0062*/ 	.short	0x0008
        /*0064*/ 	.byte	0x00, 0xf5, 0x21, 0x00


	//----- nvinfo : EIATTR_KPARAM_INFO
	.align		4
.L_91:
        /*0068*/ 	.byte	0x04, 0x17
        /*006a*/ 	.short	(.L_93 - .L_92)
.L_92:
        /*006c*/ 	.word	0x00000000
        /*0070*/ 	.short	0x0000
        /*0072*/ 	.short	0x0000
        /*0074*/ 	.byte	0x00, 0xf5, 0x21, 0x00


	//----- nvinfo : EIATTR_SPARSE_MMA_MASK
	.align		4
.L_93:
        /*0078*/ 	.byte	0x03, 0x50
        /*007a*/ 	.short	0x0000


	//----- nvinfo : EIATTR_MAXREG_COUNT
	.align		4
        /*007c*/ 	.byte	0x03, 0x1b
        /*007e*/ 	.short	0x00ff


	//----- nvinfo : EIATTR_MERCURY_ISA_VERSION
	.align		4
        /*0080*/ 	.byte	0x03, 0x5f
        /*0082*/ 	.short	0x0101


	//----- nvinfo : EIATTR_VRC_CTA_INIT_COUNT
	.align		4
        /*0084*/ 	.byte	0x02, 0x4a
	.zero		1
	.zero		1


	//----- nvinfo : EIATTR_EXIT_INSTR_OFFSETS
	.align		4
        /*0088*/ 	.byte	0x04, 0x1c
        /*008a*/ 	.short	(.L_95 - .L_94)


	//   ....[0]....
.L_94:
        /*008c*/ 	.word	0x00000070


	//   ....[1]....
        /*0090*/ 	.word	0x000000a0


	//   ....[2]....
        /*0094*/ 	.word	0x00000430


	//   ....[3]....
        /*0098*/ 	.word	0x000005f0


	//   ....[4]....
        /*009c*/ 	.word	0x00000730


	//   ....[5]....
        /*00a0*/ 	.word	0x00000820


	//----- nvinfo : EIATTR_CBANK_PARAM_SIZE
	.align		4
.L_95:
        /*00a4*/ 	.byte	0x03, 0x19
        /*00a6*/ 	.short	0x002c


	//----- nvinfo : EIATTR_PARAM_CBANK
	.align		4
        /*00a8*/ 	.byte	0x04, 0x0a
        /*00aa*/ 	.short	(.L_97 - .L_96)
	.align		4
.L_96:
        /*00ac*/ 	.word	index@(.nv.constant0._Z18kmeansCentroidsSumPfS_PiS0_iii)
        /*00b0*/ 	.short	0x0380
        /*00b2*/ 	.short	0x002c


	//----- nvinfo : EIATTR_SW_WAR
	.align		4
.L_97:
        /*00b4*/ 	.byte	0x04, 0x36
        /*00b6*/ 	.short	(.L_99 - .L_98)
.L_98:
        /*00b8*/ 	.word	0x00000008
.L_99:


//--------------------- .nv.info._Z20kmeansMapClassTilingPfS_PiS0_S0_iii --------------------------
	.section	.nv.info._Z20kmeansMapClassTilingPfS_PiS0_S0_iii,"",@"SHT_CUDA_INFO"
	.sectionflags	@""
	.align	4


	//----- nvinfo : EIATTR_CUDA_API_VERSION
	.align		4
        /*0000*/ 	.byte	0x04, 0x37
        /*0002*/ 	.short	(.L_101 - .L_100)
.L_100:
        /*0004*/ 	.word	0x00000082


	//----- nvinfo : EIATTR_KPARAM_INFO
	.align		4
.L_101:
        /*0008*/ 	.byte	0x04, 0x17
        /*000a*/ 	.short	(.L_103 - .L_102)
.L_102:
        /*000c*/ 	.word	0x00000000
        /*0010*/ 	.short	0x0007
        /*0012*/ 	.short	0x0030
        /*0014*/ 	.byte	0x00, 0xf0, 0x11, 0x00


	//----- nvinfo : EIATTR_KPARAM_INFO
	.align		4
.L_103:
        /*0018*/ 	.byte	0x04, 0x17
        /*001a*/ 	.short	(.L_105 - .L_104)
.L_104:
        /*001c*/ 	.word	0x00000000
        /*0020*/ 	.short	0x0006
        /*0022*/ 	.short	0x002c
        /*0024*/ 	.byte	0x00, 0xf0, 0x11, 0x00


	//----- nvinfo : EIATTR_KPARAM_INFO
	.align		4
.L_105:
        /*0028*/ 	.byte	0x04, 0x17
        /*002a*/ 	.short	(.L_107 - .L_106)
.L_106:
        /*002c*/ 	.word	0x00000000
        /*0030*/ 	.short	0x0005
        /*0032*/ 	.short	0x0028
        /*0034*/ 	.byte	0x00, 0xf0, 0x11, 0x00


	//----- nvinfo : EIATTR_KPARAM_INFO
	.align		4
.L_107:
        /*0038*/ 	.byte	0x04, 0x17
        /*003a*/ 	.short	(.L_109 - .L_108)
.L_108:
        /*003c*/ 	.word	0x00000000
        /*0040*/ 	.short	0x0004
        /*0042*/ 	.short	0x0020
        /*0044*/ 	.byte	0x00, 0xf5, 0x21, 0x00


	//----- nvinfo : EIATTR_KPARAM_INFO
	.align		4
.L_109:
        /*0048*/ 	.byte	0x04, 0x17
        /*004a*/ 	.short	(.L_111 - .L_110)
.L_110:
        /*004c*/ 	.word	0x00000000
        /*0050*/ 	.short	0x0003
        /*0052*/ 	.short	0x0018
        /*0054*/ 	.byte	0x00, 0xf5, 0x21, 0x00


	//----- nvinfo : EIATTR_KPARAM_INFO
	.align		4
.L_111:
        /*0058*/ 	.byte	0x04, 0x17
        /*005a*/ 	.short	(.L_113 - .L_112)
.L_112:
        /*005c*/ 	.word	0x00000000
        /*0060*/ 	.short	0x0002
        /*0062*/ 	.short	0x0010
        /*0064*/ 	.byte	0x00, 0xf5, 0x21, 0x00


	//----- nvinfo : EIATTR_KPARAM_INFO
	.align		4
.L_113:
        /*0068*/ 	.byte	0x04, 0x17
        /*006a*/ 	.short	(.L_115 - .L_114)
.L_114:
        /*006c*/ 	.word	0x00000000
        /*0070*/ 	.short	0x0001
        /*0072*/ 	.short	0x0008
        /*0074*/ 	.byte	0x00, 0xf5, 0x21, 0x00


	//----- nvinfo : EIATTR_KPARAM_INFO
	.align		4
.L_115:
        /*0078*/ 	.byte	0x04, 0x17
        /*007a*/ 	.short	(.L_117 - .L_116)
.L_116:
        /*007c*/ 	.word	0x00000000
        /*0080*/ 	.short	0x0000
        /*0082*/ 	.short	0x0000
        /*0084*/ 	.byte	0x00, 0xf5, 0x21, 0x00


	//----- nvinfo : EIATTR_SPARSE_MMA_MASK
	.align		4
.L_117:
        /*0088*/ 	.byte	0x03, 0x50
        /*008a*/ 	.short	0x0000


	//----- nvinfo : EIATTR_MAXREG_COUNT
	.align		4
        /*008c*/ 	.byte	0x03, 0x1b
        /*008e*/ 	.short	0x00ff


	//----- nvinfo : EIATTR_NUM_BARRIERS
	.align		4
        /*0090*/ 	.byte	0x02, 0x4c
        /*0092*/ 	.byte	0x01
	.zero		1


	//----- nvinfo : EIATTR_MERCURY_ISA_VERSION
	.align		4
        /*0094*/ 	.byte	0x03, 0x5f
        /*0096*/ 	.short	0x0101


	//----- nvinfo : EIATTR_INT_WARP_WIDE_INSTR_OFFSETS
	.align		4
        /*0098*/ 	.byte	0x04, 0x31
        /*009a*/ 	.short	(.L_119 - .L_118)


	//   ....[0]....
.L_118:
        /*009c*/ 	.word	0x00000ee0


	//----- nvinfo : EIATTR_VRC_CTA_INIT_COUNT
	.align		4
.L_119:
        /*00a0*/ 	.byte	0x02, 0x4a
	.zero		1
	.zero		1


	//----- nvinfo : EIATTR_EXIT_INSTR_OFFSETS
	.align		4
        /*00a4*/ 	.byte	0x04, 0x1c
        /*00a6*/ 	.short	(.L_121 - .L_120)


	//   ....[0]....
.L_120:
        /*00a8*/ 	.word	0x00000f60


	//   ....[1]....
        /*00ac*/ 	.word	0x00001020


	//----- nvinfo : EIATTR_CRS_STACK_SIZE
	.align		4
.L_121:
        /*00b0*/ 	.byte	0x04, 0x1e
        /*00b2*/ 	.short	(.L_123 - .L_122)
.L_122:
        /*00b4*/ 	.word	0x00000000


	//----- nvinfo : EIATTR_CBANK_PARAM_SIZE
	.align		4
.L_123:
        /*00b8*/ 	.byte	0x03, 0x19
        /*00ba*/ 	.short	0x0034


	//----- nvinfo : EIATTR_PARAM_CBANK
	.align		4
        /*00bc*/ 	.byte	0x04, 0x0a
        /*00be*/ 	.short	(.L_125 - .L_124)
	.align		4
.L_124:
        /*00c0*/ 	.word	index@(.nv.constant0._Z20kmeansMapClassTilingPfS_PiS0_S0_iii)
        /*00c4*/ 	.short	0x0380
        /*00c6*/ 	.short	0x0034


	//----- nvinfo : EIATTR_SW_WAR
	.align		4
.L_125:
        /*00c8*/ 	.byte	0x04, 0x36
        /*00ca*/ 	.short	(.L_127 - .L_126)
.L_126:
        /*00cc*/ 	.word	0x00000008
.L_127:


//--------------------- .nv.info._Z14kmeansMapClassPfS_PiS0_S0_iii --------------------------
	.section	.nv.info._Z14kmeansMapClassPfS_PiS0_S0_iii,"",@"SHT_CUDA_INFO"
	.sectionflags	@""
	.align	4


	//----- nvinfo : EIATTR_CUDA_API_VERSION
	.align		4
        /*0000*/ 	.byte	0x04, 0x37
        /*0002*/ 	.short	(.L_129 - .L_128)
.L_128:
        /*0004*/ 	.word	0x00000082


	//----- nvinfo : EIATTR_KPARAM_INFO
	.align		4
.L_129:
        /*0008*/ 	.byte	0x04, 0x17
        /*000a*/ 	.short	(.L_131 - .L_130)
.L_130:
        /*000c*/ 	.word	0x00000000
        /*0010*/ 	.short	0x0007
        /*0012*/ 	.short	0x0030
        /*0014*/ 	.byte	0x00, 0xf0, 0x11, 0x00


	//----- nvinfo : EIATTR_KPARAM_INFO
	.align		4
.L_131:
        /*0018*/ 	.byte	0x04, 0x17
        /*001a*/ 	.short	(.L_133 - .L_132)
.L_132:
        /*001c*/ 	.word	0x00000000
        /*0020*/ 	.short	0x0006
        /*0022*/ 	.short	0x002c
        /*0024*/ 	.byte	0x00, 0xf0, 0x11, 0x00


	//----- nvinfo : EIATTR_KPARAM_INFO
	.align		4
.L_133:
        /*0028*/ 	.byte	0x04, 0x17
        /*002a*/ 	.short	(.L_135 - .L_134)
.L_134:
        /*002c*/ 	.word	0x00000000
        /*0030*/ 	.short	0x0005
        /*0032*/ 	.short	0x0028
        /*0034*/ 	.byte	0x00, 0xf0, 0x11, 0x00


	//----- nvinfo : EIATTR_KPARAM_INFO
	.align		4
.L_135:
        /*0038*/ 	.byte	0x04, 0x17
        /*003a*/ 	.short	(.L_137 - .L_136)
.L_136:
        /*003c*/ 	.word	0x00000000
        /*0040*/ 	.short	0x0004
        /*0042*/ 	.short	0x0020
        /*0044*/ 	.byte	0x00, 0xf5, 0x21, 0x00


	//----- nvinfo : EIATTR_KPARAM_INFO
	.align		4
.L_137:
        /*0048*/ 	.byte	0x04, 0x17
        /*004a*/ 	.short	(.L_139 - .L_138)
.L_138:
        /*004c*/ 	.word	0x00000000
        /*0050*/ 	.short	0x0003
        /*0052*/ 	.short	0x0018
        /*0054*/ 	.byte	0x00, 0xf5, 0x21, 0x00


	//----- nvinfo : EIATTR_KPARAM_INFO
	.align		4
.L_139:
        /*0058*/ 	.byte	0x04, 0x17
        /*005a*/ 	.short	(.L_141 - .L_140)
.L_140:
        /*005c*/ 	.word	0x00000000
        /*0060*/ 	.short	0x0002
        /*0062*/ 	.short	0x0010
        /*0064*/ 	.byte	0x00, 0xf5, 0x21, 0x00


	//----- nvinfo : EIATTR_KPARAM_INFO
	.align		4
.L_141:
        /*0068*/ 	.byte	0x04, 0x17
        /*006a*/ 	.short	(.L_143 - .L_142)
.L_142:
        /*006c*/ 	.word	0x00000000
        /*0070*/ 	.short	0x0001
        /*0072*/ 	.short	0x0008
        /*0074*/ 	.byte	0x00, 0xf5, 0x21, 0x00


	//----- nvinfo : EIATTR_KPARAM_INFO
	.align		4
.L_143:
        /*0078*/ 	.byte	0x04, 0x17
        /*007a*/ 	.short	(.L_145 - .L_144)
.L_144:
        /*007c*/ 	.word	0x00000000
        /*0080*/ 	.short	0x0000
        /*0082*/ 	.short	0x0000
        /*0084*/ 	.byte	0x00, 0xf5, 0x21, 0x00


	//----- nvinfo : EIATTR_SPARSE_MMA_MASK
	.align		4
.L_145:
        /*0088*/ 	.byte	0x03, 0x50
        /*008a*/ 	.short	0x0000


	//----- nvinfo : EIATTR_MAXREG_COUNT
	.align		4
        /*008c*/ 	.byte	0x03, 0x1b
        /*008e*/ 	.short	0x00ff


	//----- nvinfo : EIATTR_NUM_BARRIERS
	.align		4
        /*0090*/ 	.byte	0x02, 0x4c
        /*0092*/ 	.byte	0x01
	.zero		1


	//----- nvinfo : EIATTR_MERCURY_ISA_VERSION
	.align		4
        /*0094*/ 	.byte	0x03, 0x5f
        /*0096*/ 	.short	0x0101


	//----- nvinfo : EIATTR_INT_WARP_WIDE_INSTR_OFFSETS
	.align		4
        /*0098*/ 	.byte	0x04, 0x31
        /*009a*/ 	.short	(.L_147 - .L_146)


	//   ....[0]....
.L_146:
        /*009c*/ 	.word	0x00001190


	//----- nvinfo : EIATTR_VRC_CTA_INIT_COUNT
	.align		4
.L_147:
        /*00a0*/ 	.byte	0x02, 0x4a
	.zero		1
	.zero		1


	//----- nvinfo : EIATTR_EXIT_INSTR_OFFSETS
	.align		4
        /*00a4*/ 	.byte	0x04, 0x1c
        /*00a6*/ 	.short	(.L_149 - .L_148)


	//   ....[0]....
.L_148:
        /*00a8*/ 	.word	0x00001220


	//   ....[1]....
        /*00ac*/ 	.word	0x000012b0


	//----- nvinfo : EIATTR_CRS_STACK_SIZE
	.align		4
.L_149:
        /*00b0*/ 	.byte	0x04, 0x1e
        /*00b2*/ 	.short	(.L_151 - .L_150)
.L_150:
        /*00b4*/ 	.word	0x00000000


	//----- nvinfo : EIATTR_CBANK_PARAM_SIZE
	.align		4
.L_151:
        /*00b8*/ 	.byte	0x03, 0x19
        /*00ba*/ 	.short	0x0034


	//----- nvinfo : EIATTR_PARAM_CBANK
	.align		4
        /*00bc*/ 	.byte	0x04, 0x0a
        /*00be*/ 	.short	(.L_153 - .L_152)
	.align		4
.L_152:
        /*00c0*/ 	.word	index@(.nv.constant0._Z14kmeansMapClassPfS_PiS0_S0_iii)
        /*00c4*/ 	.short	0x0380
        /*00c6*/ 	.short	0x0034


	//----- nvinfo : EIATTR_SW_WAR
	.align		4
.L_153:
        /*00c8*/ 	.byte	0x04, 0x36
        /*00ca*/ 	.short	(.L_155 - .L_154)
.L_154:
        /*00cc*/ 	.word	0x00000008
.L_155:


//--------------------- .nv.callgraph             --------------------------
	.section	.nv.callgraph,"",@"SHT_CUDA_CALLGRAPH"
	.align	4
	.sectionentsize	8
	.align		4
        /*0000*/ 	.word	0x00000000
	.align		4
        /*0004*/ 	.word	0xffffffff
	.align		4
        /*0008*/ 	.word	0x00000000
	.align		4
        /*000c*/ 	.word	0xfffffffe
	.align		4
        /*0010*/ 	.word	0x00000000
	.align		4
        /*0014*/ 	.word	0xfffffffd
	.align		4
        /*0018*/ 	.word	0x00000000
	.align		4
        /*001c*/ 	.word	0xfffffffc


//--------------------- .text._Z13kmeansMaxDistPfS_PiS_ii --------------------------
	.section	.text._Z13kmeansMaxDistPfS_PiS_ii,"ax",@progbits
	.align	128
        .global         _Z13kmeansMaxDistPfS_PiS_ii
        .type           _Z13kmeansMaxDistPfS_PiS_ii,@function
        .size           _Z13kmeansMaxDistPfS_PiS_ii,(.L_x_106 - _Z13kmeansMaxDistPfS_PiS_ii)
        .other          _Z13kmeansMaxDistPfS_PiS_ii,@"STO_CUDA_ENTRY STV_DEFAULT"
_Z13kmeansMaxDistPfS_PiS_ii:
.text._Z13kmeansMaxDistPfS_PiS_ii:
[----:B------:R-:W-:Y:S01]  /*0000*/  LDC R1, c[0x0][0x37c] ;  /* 0x0000df00ff017b82 */ /* 0x000fe20000000800 */
[----:B------:R-:W0:Y:S07]  /*0010*/  S2R R10, SR_TID.X ;  /* 0x00000000000a7919 */ /* 0x000e2e0000002100 */
[----:B------:R-:W0:Y:S01]  /*0020*/  S2UR UR4, SR_CTAID.X ;  /* 0x00000000000479c3 */ /* 0x000e220000002500 */
[----:B------:R-:W1:Y:S01]  /*0030*/  LDCU UR5, c[0x0][0x3a4] ;  /* 0x00007480ff0577ac */ /* 0x000e620008000800 */
[----:B------:R-:W2:Y:S06]  /*0040*/  LDCU.64 UR6, c[0x0][0x358] ;  /* 0x00006b00ff0677ac */ /* 0x000eac0008000a00 */
[----:B------:R-:W0:Y:S02]  /*0050*/  LDC R11, c[0x0][0x360] ;  /* 0x0000d800ff0b7b82 */ /* 0x000e240000000800 */
[----:B0-----:R-:W-:Y:S01]  /*0060*/  IMAD R10, R11, UR4, R10 ;  /* 0x000000040b0a7c24 */ /* 0x001fe2000f8e020a */
[----:B------:R-:W0:Y:S04]  /*0070*/  LDCU UR4, c[0x0][0x370] ;  /* 0x00006e00ff0477ac */ /* 0x000e280008000800 */
[----:B------:R-:W-:-:S13]  /*0080*/  ISETP.NE.AND P0, PT, R10, RZ, PT ;  /* 0x000000ff0a00720c */ /* 0x000fda0003f05270 */
[----:B------:R-:W3:Y:S01]  /*0090*/  @!P0 S2R R3, SR_CgaCtaId ;  /* 0x0000000000038919 */ /* 0x000ee20000008800 */
[----:B------:R-:W-:Y:S01]  /*00a0*/  @!P0 MOV R0, 0x400 ;  /* 0x0000040000008802 */ /* 0x000fe20000000f00 */
[----:B0-----:R-:W-:-:S03]  /*00b0*/  IMAD R11, R11, UR4, RZ ;  /* 0x000000040b0b7c24 */ /* 0x001fc6000f8e02ff */
[----:B---3--:R-:W-:-:S05]  /*00c0*/  @!P0 LEA R0, R3, R0, 0x18 ;  /* 0x0000000003008211 */ /* 0x008fca00078ec0ff */
[----:B------:R0:W-:Y:S01]  /*00d0*/  @!P0 STS [R0], RZ ;  /* 0x000000ff00008388 */ /* 0x0001e20000000800 */
[----:B------:R-:W-:Y:S01]  /*00e0*/  BAR.SYNC.DEFER_BLOCKING 0x0 ;  /* 0x0000000000007b1d */ /* 0x000fe20000010000 */
[----:B-1----:R-:W-:-:S13]  /*00f0*/  ISETP.GE.AND P0, PT, R10, UR5, PT ;  /* 0x000000050a007c0c */ /* 0x002fda000bf06270 */
[----:B0-2---:R-:W-:Y:S05]  /*0100*/  @P0 BRA `(.L_x_0) ;  /* 0x0000000800e00947 */ /* 0x005fea0003800000 */
[----:B------:R-:W0:Y:S02]  /*0110*/  LDC R13, c[0x0][0x3a0] ;  /* 0x0000e800ff0d7b82 */ /* 0x000e240000000800 */
[----:B0-----:R-:W-:-:S13]  /*0120*/  ISETP.GT.AND P0, PT, R13, RZ, PT ;  /* 0x000000ff0d00720c */ /* 0x001fda0003f04270 */
[----:B------:R-:W-:Y:S05]  /*0130*/  @P0 BRA `(.L_x_1) ;  /* 0x0000000000480947 */ /* 0x000fea0003800000 */
[----:B------:R-:W-:-:S07]  /*0140*/  IMAD.MOV.U32 R0, RZ, RZ, R10 ;  /* 0x000000ffff007224 */ /* 0x000fce00078e000a */
.L_x_4:
[----:B0-----:R-:W0:Y:S01]  /*0150*/  S2R R3, SR_CgaCtaId ;  /* 0x0000000000037919 */ /* 0x001e220000008800 */
[----:B------:R-:W-:Y:S01]  /*0160*/  MOV R2, 0x400 ;  /* 0x0000040000027802 */ /* 0x000fe20000000f00 */
[----:B------:R-:W1:Y:S01]  /*0170*/  LDCU UR4, c[0x0][0x3a4] ;  /* 0x00007480ff0477ac */ /* 0x000e620008000800 */
[----:B------:R-:W-:Y:S01]  /*0180*/  IMAD.IADD R0, R11, 0x1, R0 ;  /* 0x000000010b007824 */ /* 0x000fe200078e0200 */
[----:B------:R-:W-:Y:S04]  /*0190*/  BSSY B0, `(.L_x_2) ;  /* 0x000000a000007945 */ /* 0x000fe80003800000 */
[----:B-1----:R-:W-:Y:S02]  /*01a0*/  ISETP.GE.AND P1, PT, R0, UR4, PT ;  /* 0x0000000400007c0c */ /* 0x002fe4000bf26270 */
[----:B0-----:R-:W-:-:S05]  /*01b0*/  LEA R4, R3, R2, 0x18 ;  /* 0x0000000203047211 */ /* 0x001fca00078ec0ff */
[----:B------:R0:W1:Y:S06]  /*01c0*/  LDS R2, [R4] ;  /* 0x0000000004027984 */ /* 0x00006c0000000800 */
.L_x_3:
[----:B-1----:R-:W-:Y:S01]  /*01d0*/  FMNMX R3, RZ, R2, !PT ;  /* 0x00000002ff037209 */ /* 0x002fe20007800000 */
[----:B------:R-:W-:Y:S05]  /*01e0*/  YIELD ;  /* 0x0000000000007946 */ /* 0x000fea0003800000 */
[----:B------:R-:W1:Y:S02]  /*01f0*/  ATOMS.CAS R3, [R4], R2, R3 ;  /* 0x000000020403738d */ /* 0x000e640000000003 */
[-C--:B-1----:R-:W-:Y:S02]  /*0200*/  ISETP.NE.AND P0, PT, R2, R3.reuse, PT ;  /* 0x000000030200720c */ /* 0x082fe40003f05270 */
[----:B------:R-:W-:-:S11]  /*0210*/  MOV R2, R3 ;  /* 0x0000000300027202 */ /* 0x000fd60000000f00 */
[----:B------:R-:W-:Y:S05]  /*0220*/  @P0 BRA `(.L_x_3) ;  /* 0xfffffffc00e80947 */ /* 0x000fea000383ffff */
[----:B------:R-:W-:Y:S05]  /*0230*/  BSYNC B0 ;  /* 0x0000000000007941 */ /* 0x000fea0003800000 */
.L_x_2:
[----:B------:R-:W-:Y:S05]  /*0240*/  @!P1 BRA `(.L_x_4) ;  /* 0xfffffffc00c09947 */ /* 0x000fea000383ffff */
[----:B------:R-:W-:Y:S05]  /*0250*/  BRA `(.L_x_0) ;  /* 0x00000008008c7947 */ /* 0x000fea0003800000 */
.L_x_1:
[C---:B------:R-:W-:Y:S01]  /*0260*/  LOP3.LUT R18, R13.reuse, 0x7, RZ, 0xc0, !PT ;  /* 0x000000070d127812 */ /* 0x040fe200078ec0ff */
[----:B------:R-:W-:Y:S01]  /*0270*/  IMAD.MOV.U32 R14, RZ, RZ, R10 ;  /* 0x000000ffff0e7224 */ /* 0x000fe200078e000a */
[C---:B------:R-:W-:Y:S02]  /*0280*/  LOP3.LUT R12, R13.reuse, 0x7ffffff8, RZ, 0xc0, !PT ;  /* 0x7ffffff80d0c7812 */ /* 0x040fe400078ec0ff */
[----:B------:R-:W-:Y:S01]  /*0290*/  LOP3.LUT R13, R13, 0x3, RZ, 0xc0, !PT ;  /* 0x000000030d0d7812 */ /* 0x000fe200078ec0ff */
[----:B------:R-:W-:Y:S01]  /*02a0*/  VIADD R19, R18, 0xffffffff ;  /* 0xffffffff12137836 */ /* 0x000fe20000000000 */
[----:B------:R-:W-:-:S07]  /*02b0*/  IADD3 R15, PT, PT, -R12, RZ, RZ ;  /* 0x000000ff0c0f7210 */ /* 0x000fce0007ffe1ff */
.L_x_15:
[----:B0-----:R-:W0:Y:S01]  /*02c0*/  LDC.64 R6, c[0x0][0x3a0] ;  /* 0x0000e800ff067b82 */ /* 0x001e220000000a00 */
[----:B------:R-:W-:Y:S02]  /*02d0*/  HFMA2 R20, -RZ, RZ, 0, 0 ;  /* 0x00000000ff147431 */ /* 0x000fe400000001ff */
[----:B------:R-:W-:Y:S01]  /*02e0*/  IMAD.MOV.U32 R16, RZ, RZ, RZ ;  /* 0x000000ffff107224 */ /* 0x000fe200078e00ff */
[----:B0-----:R-:W-:Y:S01]  /*02f0*/  ISETP.GE.U32.AND P1, PT, R6, 0x8, PT ;  /* 0x000000080600780c */ /* 0x001fe20003f26070 */
[----:B------:R-:W-:Y:S02]  /*0300*/  IMAD R17, R14, R6, RZ ;  /* 0x000000060e117224 */ /* 0x000fe400078e02ff */
[----:B------:R-:W-:-:S03]  /*0310*/  IMAD.IADD R14, R11, 0x1, R14 ;  /* 0x000000010b0e7824 */ /* 0x000fc600078e020e */
[----:B------:R-:W-:Y:S02]  /*0320*/  SHF.R.S32.HI R0, RZ, 0x1f, R17 ;  /* 0x0000001fff007819 */ /* 0x000fe40000011411 */
[----:B------:R-:W-:-:S05]  /*0330*/  ISETP.GE.AND P0, PT, R14, R7, PT ;  /* 0x000000070e00720c */ /* 0x000fca0003f06270 */
[----:B------:R-:W-:Y:S08]  /*0340*/  @!P1 BRA `(.L_x_5) ;  /* 0x0000000000d49947 */ /* 0x000ff00003800000 */
[----:B------:R-:W0:Y:S01]  /*0350*/  LDC.64 R2, c[0x0][0x380] ;  /* 0x0000e000ff027b82 */ /* 0x000e220000000a00 */
[C---:B------:R-:W-:Y:S01]  /*0360*/  IMAD.SHL.U32 R7, R17.reuse, 0x4, RZ ;  /* 0x0000000411077824 */ /* 0x040fe200078e00ff */
[----:B------:R-:W-:Y:S01]  /*0370*/  SHF.L.U64.HI R8, R17, 0x2, R0 ;  /* 0x0000000211087819 */ /* 0x000fe20000010200 */
[----:B------:R-:W-:Y:S01]  /*0380*/  BSSY.RECONVERGENT B0, `(.L_x_6) ;  /* 0x0000030000007945 */ /* 0x000fe20003800200 */
[----:B------:R-:W-:-:S04]  /*0390*/  IMAD.MOV.U32 R16, RZ, RZ, RZ ;  /* 0x000000ffff107224 */ /* 0x000fc800078e00ff */
[----:B------:R-:W1:Y:S01]  /*03a0*/  LDC.64 R4, c[0x0][0x388] ;  /* 0x0000e200ff047b82 */ /* 0x000e620000000a00 */
[----:B0-----:R-:W-:-:S04]  /*03b0*/  IADD3 R2, P1, PT, R7, R2, RZ ;  /* 0x0000000207027210 */ /* 0x001fc80007f3e0ff */
[----:B------:R-:W-:Y:S02]  /*03c0*/  IADD3 R2, P2, PT, R2, 0x10, RZ ;  /* 0x0000001002027810 */ /* 0x000fe40007f5e0ff */
[----:B-1----:R-:W-:Y:S02]  /*03d0*/  IADD3 R4, P3, P4, R7, 0x10, R4 ;  /* 0x0000001007047810 */ /* 0x002fe40007c7e004 */
[----:B------:R-:W-:Y:S02]  /*03e0*/  IADD3.X R3, PT, PT, RZ, R8, R3, P2, P1 ;  /* 0x00000008ff037210 */ /* 0x000fe400017e2403 */
[----:B------:R-:W-:Y:S02]  /*03f0*/  IADD3.X R5, PT, PT, R8, R5, RZ, P3, P4 ;  /* 0x0000000508057210 */ /* 0x000fe40001fe84ff */
[----:B------:R-:W-:-:S07]  /*0400*/  MOV R7, R15 ;  /* 0x0000000f00077202 */ /* 0x000fce0000000f00 */
.L_x_7:
[----:B------:R-:W2:Y:S04]  /*0410*/  LDG.E R22, desc[UR6][R2.64+-0x10] ;  /* 0xfffff00602167981 */ /* 0x000ea8000c1e1900 */
[----:B------:R-:W2:Y:S04]  /*0420*/  LDG.E R23, desc[UR6][R4.64+-0x10] ;  /* 0xfffff00604177981 */ /* 0x000ea8000c1e1900 */
[----:B------:R-:W3:Y:S04]  /*0430*/  LDG.E R24, desc[UR6][R2.64+-0xc] ;  /* 0xfffff40602187981 */ /* 0x000ee8000c1e1900 */
[----:B------:R-:W3:Y:S04]  /*0440*/  LDG.E R25, desc[UR6][R4.64+-0xc] ;  /* 0xfffff40604197981 */ /* 0x000ee8000c1e1900 */
[----:B------:R-:W4:Y:S04]  /*0450*/  LDG.E R21, desc[UR6][R2.64+-0x8] ;  /* 0xfffff80602157981 */ /* 0x000f28000c1e1900 */
[----:B------:R-:W4:Y:S04]  /*0460*/  LDG.E R20, desc[UR6][R4.64+-0x8] ;  /* 0xfffff80604147981 */ /* 0x000f28000c1e1900 */
[----:B------:R-:W5:Y:S04]  /*0470*/  LDG.E R9, desc[UR6][R2.64+-0x4] ;  /* 0xfffffc0602097981 */ /* 0x000f68000c1e1900 */
[----:B------:R-:W5:Y:S01]  /*0480*/  LDG.E R8, desc[UR6][R4.64+-0x4] ;  /* 0xfffffc0604087981 */ /* 0x000f62000c1e1900 */
[----:B--2---:R-:W-:-:S04]  /*0490*/  FADD R23, R22, -R23 ;  /* 0x8000001716177221 */ /* 0x004fc80000000000 */
[----:B------:R-:W-:Y:S02]  /*04a0*/  FFMA R22, R23, R23, R16 ;  /* 0x0000001717167223 */ /* 0x000fe40000000010 */
[----:B------:R-:W2:Y:S01]  /*04b0*/  LDG.E R16, desc[UR6][R2.64] ;  /* 0x0000000602107981 */ /* 0x000ea2000c1e1900 */
[----:B---3--:R-:W-:-:S03]  /*04c0*/  FADD R25, R24, -R25 ;  /* 0x8000001918197221 */ /* 0x008fc60000000000 */
[----:B------:R-:W2:Y:S01]  /*04d0*/  LDG.E R23, desc[UR6][R4.64] ;  /* 0x0000000604177981 */ /* 0x000ea2000c1e1900 */
[----:B------:R-:W-:Y:S01]  /*04e0*/  FFMA R22, R25, R25, R22 ;  /* 0x0000001919167223 */ /* 0x000fe20000000016 */
[----:B----4-:R-:W-:Y:S02]  /*04f0*/  FADD R25, R21, -R20 ;  /* 0x8000001415197221 */ /* 0x010fe40000000000 */
[----:B------:R-:W3:Y:S04]  /*0500*/  LDG.E R21, desc[UR6][R2.64+0x4] ;  /* 0x0000040602157981 */ /* 0x000ee8000c1e1900 */
[----:B------:R-:W3:Y:S01]  /*0510*/  LDG.E R20, desc[UR6][R4.64+0x4] ;  /* 0x0000040604147981 */ /* 0x000ee2000c1e1900 */
[----:B------:R-:W-:-:S03]  /*0520*/  FFMA R24, R25, R25, R22 ;  /* 0x0000001919187223 */ /* 0x000fc60000000016 */
[----:B------:R-:W4:Y:S01]  /*0530*/  LDG.E R25, desc[UR6][R2.64+0x8] ;  /* 0x0000080602197981 */ /* 0x000f22000c1e1900 */
[----:B-----5:R-:W-:-:S03]  /*0540*/  FADD R27, R9, -R8 ;  /* 0x80000008091b7221 */ /* 0x020fc60000000000 */
[----:B------:R-:W4:Y:S04]  /*0550*/  LDG.E R22, desc[UR6][R4.64+0x8] ;  /* 0x0000080604167981 */ /* 0x000f28000c1e1900 */
[----:B------:R0:W5:Y:S04]  /*0560*/  LDG.E R8, desc[UR6][R2.64+0xc] ;  /* 0x00000c0602087981 */ /* 0x000168000c1e1900 */
[----:B------:R1:W5:Y:S01]  /*0570*/  LDG.E R9, desc[UR6][R4.64+0xc] ;  /* 0x00000c0604097981 */ /* 0x000362000c1e1900 */
[----:B------:R-:W-:Y:S02]  /*0580*/  VIADD R7, R7, 0x8 ;  /* 0x0000000807077836 */ /* 0x000fe40000000000 */
[----:B------:R-:W-:-:S03]  /*0590*/  FFMA R24, R27, R27, R24 ;  /* 0x0000001b1b187223 */ /* 0x000fc60000000018 */
[----:B------:R-:W-:Y:S02]  /*05a0*/  ISETP.NE.AND P1, PT, R7, RZ, PT ;  /* 0x000000ff0700720c */ /* 0x000fe40003f25270 */
[----:B0-----:R-:W-:Y:S02]  /*05b0*/  IADD3 R2, P2, PT, R2, 0x20, RZ ;  /* 0x0000002002027810 */ /* 0x001fe40007f5e0ff */
[----:B-1----:R-:W-:-:S03]  /*05c0*/  IADD3 R4, P3, PT, R4, 0x20, RZ ;  /* 0x0000002004047810 */ /* 0x002fc60007f7e0ff */
[----:B------:R-:W-:Y:S01]  /*05d0*/  IMAD.X R3, RZ, RZ, R3, P2 ;  /* 0x000000ffff037224 */ /* 0x000fe200010e0603 */
[----:B------:R-:W-:Y:S01]  /*05e0*/  IADD3.X R5, PT, PT, RZ, R5, RZ, P3, !PT ;  /* 0x00000005ff057210 */ /* 0x000fe20001ffe4ff */
[----:B--2---:R-:W-:-:S04]  /*05f0*/  FADD R23, R16, -R23 ;  /* 0x8000001710177221 */ /* 0x004fc80000000000 */
[----:B------:R-:W-:Y:S01]  /*0600*/  FFMA R24, R23, R23, R24 ;  /* 0x0000001717187223 */ /* 0x000fe20000000018 */
[----:B---3--:R-:W-:-:S04]  /*0610*/  FADD R21, R21, -R20 ;  /* 0x8000001415157221 */ /* 0x008fc80000000000 */
[----:B------:R-:W-:Y:S01]  /*0620*/  FFMA R24, R21, R21, R24 ;  /* 0x0000001515187223 */ /* 0x000fe20000000018 */
[----:B----4-:R-:W-:-:S04]  /*0630*/  FADD R25, R25, -R22 ;  /* 0x8000001619197221 */ /* 0x010fc80000000000 */
[----:B------:R-:W-:Y:S01]  /*0640*/  FFMA R24, R25, R25, R24 ;  /* 0x0000001919187223 */ /* 0x000fe20000000018 */
[----:B-----5:R-:W-:-:S04]  /*0650*/  FADD R9, R8, -R9 ;  /* 0x8000000908097221 */ /* 0x020fc80000000000 */
[----:B------:R-:W-:Y:S01]  /*0660*/  FFMA R16, R9, R9, R24 ;  /* 0x0000000909107223 */ /* 0x000fe20000000018 */
[----:B------:R-:W-:Y:S06]  /*0670*/  @P1 BRA `(.L_x_7) ;  /* 0xfffffffc00641947 */ /* 0x000fec000383ffff */
[----:B------:R-:W-:Y:S05]  /*0680*/  BSYNC.RECONVERGENT B0 ;  /* 0x0000000000007941 */ /* 0x000fea0003800200 */
.L_x_6:
[----:B------:R-:W-:-:S07]  /*0690*/  IMAD.MOV.U32 R20, RZ, RZ, R12 ;  /* 0x000000ffff147224 */ /* 0x000fce00078e000c */
.L_x_5:
[----:B------:R-:W-:-:S13]  /*06a0*/  ISETP.NE.AND P1, PT, R18, RZ, PT ;  /* 0x000000ff1200720c */ /* 0x000fda0003f25270 */
[----:B------:R-:W-:Y:S05]  /*06b0*/  @!P1 BRA `(.L_x_8) ;  /* 0x0000000400049947 */ /* 0x000fea0003800000 */
[----:B------:R-:W-:Y:S02]  /*06c0*/  ISETP.GE.U32.AND P1, PT, R19, 0x3, PT ;  /* 0x000000031300780c */ /* 0x000fe40003f26070 */
[----:B------:R-:W-:-:S11]  /*06d0*/  ISETP.NE.AND P2, PT, R13, RZ, PT ;  /* 0x000000ff0d00720c */ /* 0x000fd60003f45270 */
[----:B------:R-:W-:Y:S05]  /*06e0*/  @!P1 BRA `(.L_x_9) ;  /* 0x0000000000689947 */ /* 0x000fea0003800000 */
[----:B------:R-:W0:Y:S01]  /*06f0*/  LDCU.128 UR8, c[0x0][0x380] ;  /* 0x00007000ff0877ac */ /* 0x000e220008000c00 */
[----:B------:R-:W-:-:S04]  /*0700*/  IADD3 R5, P1, PT, R17, R20, RZ ;  /* 0x0000001411057210 */ /* 0x000fc80007f3e0ff */
[----:B------:R-:W-:Y:S01]  /*0710*/  SHF.L.U32 R4, R5, 0x2, RZ ;  /* 0x0000000205047819 */ /* 0x000fe200000006ff */
[----:B------:R-:W-:-:S05]  /*0720*/  IMAD.X R2, RZ, RZ, R0, P1 ;  /* 0x000000ffff027224 */ /* 0x000fca00008e0600 */
[----:B------:R-:W-:Y:S02]  /*0730*/  SHF.L.U64.HI R5, R5, 0x2, R2 ;  /* 0x0000000205057819 */ /* 0x000fe40000010202 */
[C---:B0-----:R-:W-:Y:S02]  /*0740*/  IADD3 R2, P1, PT, R4.reuse, UR8, RZ ;  /* 0x0000000804027c10 */ /* 0x041fe4000ff3e0ff */
[----:B------:R-:W-:Y:S02]  /*0750*/  IADD3 R4, P3, PT, R4, UR10, RZ ;  /* 0x0000000a04047c10 */ /* 0x000fe4000ff7e0ff */
[C---:B------:R-:W-:Y:S02]  /*0760*/  IADD3.X R3, PT, PT, R5.reuse, UR9, RZ, P1, !PT ;  /* 0x0000000905037c10 */ /* 0x040fe40008ffe4ff */
[----:B------:R-:W-:-:S03]  /*0770*/  IADD3.X R5, PT, PT, R5, UR11, RZ, P3, !PT ;  /* 0x0000000b05057c10 */ /* 0x000fc60009ffe4ff */
        /* <DEDUP_REMOVED lines=8> */
[----:B------:R-:W-:-:S02]  /*0800*/  VIADD R20, R20, 0x4 ;  /* 0x0000000414147836 */ /* 0x000fc40000000000 */
[----:B--2---:R-:W-:-:S04]  /*0810*/  FADD R7, R7, -R8 ;  /* 0x8000000807077221 */ /* 0x004fc80000000000 */
[----:B------:R-:W-:Y:S01]  /*0820*/  FFMA R7, R7, R7, R16 ;  /* 0x0000000707077223 */ /* 0x000fe20000000010 */
[----:B---3--:R-:W-:-:S04]  /*0830*/  FADD R22, R9, -R22 ;  /* 0x8000001609167221 */ /* 0x008fc80000000000 */
[----:B------:R-:W-:Y:S01]  /*0840*/  FFMA R7, R22, R22, R7 ;  /* 0x0000001616077223 */ /* 0x000fe20000000007 */
[----:B----4-:R-:W-:-:S04]  /*0850*/  FADD R24, R21, -R24 ;  /* 0x8000001815187221 */ /* 0x010fc80000000000 */
[----:B------:R-:W-:Y:S01]  /*0860*/  FFMA R7, R24, R24, R7 ;  /* 0x0000001818077223 */ /* 0x000fe20000000007 */
[----:B-----5:R-:W-:-:S04]  /*0870*/  FADD R26, R23, -R26 ;  /* 0x8000001a171a7221 */ /* 0x020fc80000000000 */
[----:B------:R-:W-:-:S07]  /*0880*/  FFMA R16, R26, R26, R7 ;  /* 0x0000001a1a107223 */ /* 0x000fce0000000007 */
.L_x_9:
[----:B------:R-:W-:Y:S05]  /*0890*/  @!P2 BRA `(.L_x_8) ;  /* 0x00000000008ca947 */ /* 0x000fea0003800000 */
[----:B------:R-:W-:Y:S01]  /*08a0*/  ISETP.NE.AND P2, PT, R13, 0x1, PT ;  /* 0x000000010d00780c */ /* 0x000fe20003f45270 */
[----:B------:R-:W0:Y:S01]  /*08b0*/  LDC.64 R4, c[0x0][0x388] ;  /* 0x0000e200ff047b82 */ /* 0x000e220000000a00 */
[----:B------:R-:W-:-:S07]  /*08c0*/  LOP3.LUT P1, RZ, R6, 0x1, RZ, 0xc0, !PT ;  /* 0x0000000106ff7812 */ /* 0x000fce000782c0ff */
[----:B------:R-:W1:Y:S04]  /*08d0*/  LDC.64 R2, c[0x0][0x380] ;  /* 0x0000e000ff027b82 */ /* 0x000e680000000a00 */
[C---:B------:R-:W-:Y:S02]  /*08e0*/  @P2 IADD3 R21, P3, PT, R17.reuse, R20, RZ ;  /* 0x0000001411152210 */ /* 0x040fe40007f7e0ff */
[----:B------:R-:W-:Y:S02]  /*08f0*/  @P2 IADD3 R20, PT, PT, R20, 0x2, RZ ;  /* 0x0000000214142810 */ /* 0x000fe40007ffe0ff */
[----:B------:R-:W2:Y:S01]  /*0900*/  LDC.64 R8, c[0x0][0x388] ;  /* 0x0000e200ff087b82 */ /* 0x000ea20000000a00 */
[----:B------:R-:W-:Y:S01]  /*0910*/  @P2 IMAD.X R22, RZ, RZ, R0, P3 ;  /* 0x000000ffff162224 */ /* 0x000fe200018e0600 */
[----:B------:R-:W-:Y:S01]  /*0920*/  @P1 IADD3 R17, P3, PT, R17, R20, RZ ;  /* 0x0000001411111210 */ /* 0x000fe20007f7e0ff */
[----:B------:R-:W-:-:S03]  /*0930*/  @P2 IMAD.SHL.U32 R23, R21, 0x4, RZ ;  /* 0x0000000415172824 */ /* 0x000fc600078e00ff */
[----:B------:R-:W-:Y:S01]  /*0940*/  @P2 SHF.L.U64.HI R22, R21, 0x2, R22 ;  /* 0x0000000215162819 */ /* 0x000fe20000010216 */
[----:B------:R-:W-:Y:S01]  /*0950*/  @P1 IMAD.X R0, RZ, RZ, R0, P3 ;  /* 0x000000ffff001224 */ /* 0x000fe200018e0600 */
[----:B------:R-:W3:Y:S01]  /*0960*/  LDC.64 R6, c[0x0][0x380] ;  /* 0x0000e000ff067b82 */ /* 0x000ee20000000a00 */
[----:B0-----:R-:W-:-:S03]  /*0970*/  @P2 IADD3 R4, P5, PT, R23, R4, RZ ;  /* 0x0000000417042210 */ /* 0x001fc60007fbe0ff */
[C---:B------:R-:W-:Y:S01]  /*0980*/  @P1 SHF.L.U64.HI R0, R17.reuse, 0x2, R0 ;  /* 0x0000000211001819 */ /* 0x040fe20000010200 */
[----:B------:R-:W-:Y:S02]  /*0990*/  @P1 IMAD.SHL.U32 R17, R17, 0x4, RZ ;  /* 0x0000000411111824 */ /* 0x000fe400078e00ff */
[----:B------:R-:W-:Y:S01]  /*09a0*/  @P2 IMAD.X R5, R22, 0x1, R5, P5 ;  /* 0x0000000116052824 */ /* 0x000fe200028e0605 */
[----:B-1----:R-:W-:-:S04]  /*09b0*/  @P2 IADD3 R2, P4, PT, R23, R2, RZ ;  /* 0x0000000217022210 */ /* 0x002fc80007f9e0ff */
[----:B------:R-:W-:Y:S02]  /*09c0*/  @P2 IADD3.X R3, PT, PT, R22, R3, RZ, P4, !PT ;  /* 0x0000000316032210 */ /* 0x000fe400027fe4ff */
[----:B------:R-:W4:Y:S01]  /*09d0*/  @P2 LDG.E R22, desc[UR6][R4.64+0x4] ;  /* 0x0000040604162981 */ /* 0x000f22000c1e1900 */
[----:B--2---:R-:W-:-:S03]  /*09e0*/  @P1 IADD3 R8, P4, PT, R17, R8, RZ ;  /* 0x0000000811081210 */ /* 0x004fc60007f9e0ff */
[----:B------:R-:W2:Y:S02]  /*09f0*/  @P2 LDG.E R20, desc[UR6][R2.64] ;  /* 0x0000000602142981 */ /* 0x000ea4000c1e1900 */
[----:B------:R-:W-:Y:S02]  /*0a00*/  @P1 IMAD.X R9, R0, 0x1, R9, P4 ;  /* 0x0000000100091824 */ /* 0x000fe400020e0609 */
[----:B------:R-:W4:Y:S01]  /*0a10*/  @P2 LDG.E R21, desc[UR6][R2.64+0x4] ;  /* 0x0000040602152981 */ /* 0x000f22000c1e1900 */
[----:B---3--:R-:W-:-:S03]  /*0a20*/  @P1 IADD3 R6, P3, PT, R17, R6, RZ ;  /* 0x0000000611061210 */ /* 0x008fc60007f7e0ff */
[----:B------:R-:W2:Y:S01]  /*0a30*/  @P2 LDG.E R17, desc[UR6][R4.64] ;  /* 0x0000000604112981 */ /* 0x000ea2000c1e1900 */
[----:B------:R-:W-:-:S03]  /*0a40*/  @P1 IADD3.X R7, PT, PT, R0, R7, RZ, P3, !PT ;  /* 0x0000000700071210 */ /* 0x000fc60001ffe4ff */
[----:B------:R-:W3:Y:S04]  /*0a50*/  @P1 LDG.E R9, desc[UR6][R8.64] ;  /* 0x0000000608091981 */ /* 0x000ee8000c1e1900 */
[----:B------:R-:W3:Y:S01]  /*0a60*/  @P1 LDG.E R6, desc[UR6][R6.64] ;  /* 0x0000000606061981 */ /* 0x000ee2000c1e1900 */
[----:B----4-:R-:W-:Y:S01]  /*0a70*/  @P2 FADD R22, R21, -R22 ;  /* 0x8000001615162221 */ /* 0x010fe20000000000 */
[----:B--2---:R-:W-:-:S04]  /*0a80*/  @P2 FADD R17, R20, -R17 ;  /* 0x8000001114112221 */ /* 0x004fc80000000000 */
[----:B------:R-:W-:-:S04]  /*0a90*/  @P2 FFMA R17, R17, R17, R16 ;  /* 0x0000001111112223 */ /* 0x000fc80000000010 */
[----:B------:R-:W-:Y:S01]  /*0aa0*/  @P2 FFMA R16, R22, R22, R17 ;  /* 0x0000001616102223 */ /* 0x000fe20000000011 */
[----:B---3--:R-:W-:-:S04]  /*0ab0*/  @P1 FADD R3, R6, -R9 ;  /* 0x8000000906031221 */ /* 0x008fc80000000000 */
[----:B------:R-:W-:-:S07]  /*0ac0*/  @P1 FFMA R16, R3, R3, R16 ;  /* 0x0000000303101223 */ /* 0x000fce0000000010 */
.L_x_8:
[----:B------:R-:W-:Y:S01]  /*0ad0*/  IADD3 R0, PT, PT, R16, -0xd000000, RZ ;  /* 0xf300000010007810 */ /* 0x000fe20007ffe0ff */
[----:B------:R0:W1:Y:S01]  /*0ae0*/  MUFU.RSQ R5, R16 ;  /* 0x0000001000057308 */ /* 0x0000620000001400 */
[----:B------:R-:W-:Y:S02]  /*0af0*/  BSSY.RECONVERGENT B0, `(.L_x_10) ;  /* 0x000000c000007945 */ /* 0x000fe40003800200 */
[----:B------:R-:W-:-:S13]  /*0b00*/  ISETP.GT.U32.AND P1, PT, R0, 0x727fffff, PT ;  /* 0x727fffff0000780c */ /* 0x000fda0003f24070 */
[----:B0-----:R-:W-:Y:S05]  /*0b10*/  @!P1 BRA `(.L_x_11) ;  /* 0x0000000000149947 */ /* 0x001fea0003800000 */
[----:B------:R-:W-:Y:S01]  /*0b20*/  IMAD.MOV.U32 R0, RZ, RZ, R16 ;  /* 0x000000ffff007224 */ /* 0x000fe200078e0010 */
[----:B------:R-:W-:-:S07]  /*0b30*/  MOV R7, 0xb50 ;  /* 0x00000b5000077802 */ /* 0x000fce0000000f00 */
[----:B-1----:R-:W-:Y:S05]  /*0b40*/  CALL.REL.NOINC `($__internal_0_$__cuda_sm20_sqrt_rn_f32_slowpath) ;  /* 0x0000000000947944 */ /* 0x002fea0003c00000 */
[----:B------:R-:W-:Y:S01]  /*0b50*/  MOV R3, R0 ;  /* 0x0000000000037202 */ /* 0x000fe20000000f00 */
[----:B------:R-:W-:Y:S06]  /*0b60*/  BRA `(.L_x_12) ;  /* 0x0000000000107947 */ /* 0x000fec0003800000 */
.L_x_11:
[C---:B-1----:R-:W-:Y:S01]  /*0b70*/  FMUL.FTZ R3, R5.reuse, R16 ;  /* 0x0000001005037220 */ /* 0x042fe20000410000 */
[----:B------:R-:W-:-:S03]  /*0b80*/  FMUL.FTZ R0, R5, 0.5 ;  /* 0x3f00000005007820 */ /* 0x000fc60000410000 */
[----:B------:R-:W-:-:S04]  /*0b90*/  FFMA R16, -R3, R3, R16 ;  /* 0x0000000303107223 */ /* 0x000fc80000000110 */
[----:B------:R-:W-:-:S07]  /*0ba0*/  FFMA R3, R16, R0, R3 ;  /* 0x0000000010037223 */ /* 0x000fce0000000003 */
.L_x_12:
[----:B------:R-:W-:Y:S05]  /*0bb0*/  BSYNC.RECONVERGENT B0 ;  /* 0x0000000000007941 */ /* 0x000fea0003800200 */
.L_x_10:
[----:B------:R-:W0:Y:S01]  /*0bc0*/  S2R R5, SR_CgaCtaId ;  /* 0x0000000000057919 */ /* 0x000e220000008800 */
[----:B------:R-:W-:Y:S01]  /*0bd0*/  MOV R0, 0x400 ;  /* 0x0000040000007802 */ /* 0x000fe20000000f00 */
[----:B------:R-:W-:Y:S03]  /*0be0*/  BSSY B0, `(.L_x_13) ;  /* 0x0000009000007945 */ /* 0x000fe60003800000 */
[----:B0-----:R-:W-:-:S05]  /*0bf0*/  LEA R0, R5, R0, 0x18 ;  /* 0x0000000005007211 */ /* 0x001fca00078ec0ff */
[----:B------:R0:W1:Y:S02]  /*0c00*/  LDS R4, [R0] ;  /* 0x0000000000047984 */ /* 0x0000640000000800 */
.L_x_14:
[C---:B-1----:R-:W-:Y:S01]  /*0c10*/  FMNMX R5, R4.reuse, R3, !PT ;  /* 0x0000000304057209 */ /* 0x042fe20007800000 */
[----:B------:R-:W-:Y:S05]  /*0c20*/  YIELD ;  /* 0x0000000000007946 */ /* 0x000fea0003800000 */
[----:B------:R-:W1:Y:S02]  /*0c30*/  ATOMS.CAS R5, [R0], R4, R5 ;  /* 0x000000040005738d */ /* 0x000e640000000005 */
[----:B-1----:R-:W-:Y:S01]  /*0c40*/  ISETP.NE.AND P1, PT, R4, R5, PT ;  /* 0x000000050400720c */ /* 0x002fe20003f25270 */
[----:B------:R-:W-:-:S12]  /*0c50*/  IMAD.MOV.U32 R4, RZ, RZ, R5 ;  /* 0x000000ffff047224 */ /* 0x000fd800078e0005 */
[----:B------:R-:W-:Y:S05]  /*0c60*/  @P1 BRA `(.L_x_14) ;  /* 0xfffffffc00e81947 */ /* 0x000fea000383ffff */
[----:B------:R-:W-:Y:S05]  /*0c70*/  BSYNC B0 ;  /* 0x0000000000007941 */ /* 0x000fea0003800000 */
.L_x_13:
[----:B------:R-:W-:Y:S05]  /*0c80*/  @!P0 BRA `(.L_x_15) ;  /* 0xfffffff4008c8947 */ /* 0x000fea000383ffff */
.L_x_0:
[----:B------:R-:W-:Y:S05]  /*0c90*/  WARPSYNC.ALL ;  /* 0x0000000000007948 */ /* 0x000fea0003800000 */
[----:B------:R-:W-:Y:S01]  /*0ca0*/  BAR.SYNC.DEFER_BLOCKING 0x0 ;  /* 0x0000000000007b1d */ /* 0x000fe20000010000 */
[----:B------:R-:W-:-:S13]  /*0cb0*/  ISETP.NE.AND P0, PT, R10, RZ, PT ;  /* 0x000000ff0a00720c */ /* 0x000fda0003f05270 */
[----:B------:R-:W-:Y:S05]  /*0cc0*/  @P0 EXIT ;  /* 0x000000000000094d */ /* 0x000fea0003800000 */
[----:B------:R-:W1:Y:S02]  /*0cd0*/  LDC.64 R2, c[0x0][0x398] ;  /* 0x0000e600ff027b82 */ /* 0x000e640000000a00 */
[----:B-1----:R1:W5:Y:S06]  /*0ce0*/  LDG.E R6, desc[UR6][R2.64] ;  /* 0x0000000602067981 */ /* 0x00236c000c1e1900 */
[----:B------:R-:W2:Y:S01]  /*0cf0*/  S2UR UR5, SR_CgaCtaId ;  /* 0x00000000000579c3 */ /* 0x000ea20000008800 */
[----:B------:R-:W-:Y:S02]  /*0d00*/  UMOV UR4, 0x400 ;  /* 0x0000040000047882 */ /* 0x000fe40000000000 */
[----:B--2---:R-:W-:-:S09]  /*0d10*/  ULEA UR4, UR5, UR4, 0x18 ;  /* 0x0000000405047291 */ /* 0x004fd2000f8ec0ff */
[----:B-1----:R-:W2:Y:S03]  /*0d20*/  LDS R5, [UR4] ;  /* 0x00000004ff057984 */ /* 0x002ea60008000800 */
.L_x_16:
[----:B--2--5:R-:W-:Y:S01]  /*0d30*/  FMNMX R7, R5, R6, !PT ;  /* 0x0000000605077209 */ /* 0x024fe20007800000 */
[----:B------:R-:W-:Y:S05]  /*0d40*/  YIELD ;  /* 0x0000000000007946 */ /* 0x000fea0003800000 */
[----:B------:R-:W2:Y:S02]  /*0d50*/  ATOMG.E.CAS.STRONG.GPU PT, R7, [R2], R6, R7 ;  /* 0x00000006020773a9 */ /* 0x000ea400001ee107 */
[-C--:B--2---:R-:W-:Y:S02]  /*0d60*/  ISETP.NE.AND P0, PT, R6, R7.reuse, PT ;  /* 0x000000070600720c */ /* 0x084fe40003f05270 */
[----:B------:R-:W-:-:S11]  /*0d70*/  MOV R6, R7 ;  /* 0x0000000700067202 */ /* 0x000fd60000000f00 */
[----:B------:R-:W-:Y:S05]  /*0d80*/  @P0 BRA `(.L_x_16) ;  /* 0xfffffffc00e80947 */ /* 0x000fea000383ffff */
[----:B------:R-:W-:Y:S05]  /*0d90*/  EXIT ;  /* 0x000000000000794d */ /* 0x000fea0003800000 */
        .weak           $__internal_0_$__cuda_sm20_sqrt_rn_f32_slowpath
        .type           $__internal_0_$__cuda_sm20_sqrt_rn_f32_slowpath,@function
        .size           $__internal_0_$__cuda_sm20_sqrt_rn_f32_slowpath,(.L_x_106 - $__internal_0_$__cuda_sm20_sqrt_rn_f32_slowpath)
$__internal_0_$__cuda_sm20_sqrt_rn_f32_slowpath:
[----:B------:R-:W-:-:S13]  /*0da0*/  LOP3.LUT P1, RZ, R0, 0x7fffffff, RZ, 0xc0, !PT ;  /* 0x7fffffff00ff7812 */ /* 0x000fda000782c0ff */
[----:B------:R-:W-:Y:S01]  /*0db0*/  @!P1 IMAD.MOV.U32 R2, RZ, RZ, R0 ;  /* 0x000000ffff029224 */ /* 0x000fe200078e0000 */
[----:B------:R-:W-:Y:S06]  /*0dc0*/  @!P1 BRA `(.L_x_17) ;  /* 0x0000000000409947 */ /* 0x000fec0003800000 */
[----:B------:R-:W-:-:S13]  /*0dd0*/  FSETP.GEU.FTZ.AND P1, PT, R0, RZ, PT ;  /* 0x000000ff0000720b */ /* 0x000fda0003f3e000 */
[----:B------:R-:W-:Y:S01]  /*0de0*/  @!P1 MOV R2, 0x7fffffff ;  /* 0x7fffffff00029802 */ /* 0x000fe20000000f00 */
[----:B------:R-:W-:Y:S06]  /*0df0*/  @!P1 BRA `(.L_x_17) ;  /* 0x0000000000349947 */ /* 0x000fec0003800000 */
[----:B------:R-:W-:-:S13]  /*0e00*/  FSETP.GTU.FTZ.AND P1, PT, |R0|, +INF , PT ;  /* 0x7f8000000000780b */ /* 0x000fda0003f3c200 */
[----:B------:R-:W-:Y:S01]  /*0e10*/  @P1 FADD.FTZ R2, R0, 1 ;  /* 0x3f80000000021421 */ /* 0x000fe20000010000 */
[----:B------:R-:W-:Y:S06]  /*0e20*/  @P1 BRA `(.L_x_17) ;  /* 0x0000000000281947 */ /* 0x000fec0003800000 */
[----:B------:R-:W-:-:S13]  /*0e30*/  FSETP.NEU.FTZ.AND P1, PT, |R0|, +INF , PT ;  /* 0x7f8000000000780b */ /* 0x000fda0003f3d200 */
[----:B------:R-:W-:-:S04]  /*0e40*/  @P1 FFMA R3, R0, 1.84467440737095516160e+19, RZ ;  /* 0x5f80000000031823 */ /* 0x000fc800000000ff */
[----:B------:R-:W0:Y:S02]  /*0e50*/  @P1 MUFU.RSQ R2, R3 ;  /* 0x0000000300021308 */ /* 0x000e240000001400 */
[----:B0-----:R-:W-:Y:S01]  /*0e60*/  @P1 FMUL.FTZ R4, R3, R2 ;  /* 0x0000000203041220 */ /* 0x001fe20000410000 */
[----:B------:R-:W-:Y:S01]  /*0e70*/  @P1 FMUL.FTZ R6, R2, 0.5 ;  /* 0x3f00000002061820 */ /* 0x000fe20000410000 */
[----:B------:R-:W-:Y:S02]  /*0e80*/  @!P1 IMAD.MOV.U32 R2, RZ, RZ, R0 ;  /* 0x000000ffff029224 */ /* 0x000fe400078e0000 */
[----:B------:R-:W-:-:S04]  /*0e90*/  @P1 FADD.FTZ R5, -R4, -RZ ;  /* 0x800000ff04051221 */ /* 0x000fc80000010100 */
[----:B------:R-:W-:-:S04]  /*0ea0*/  @P1 FFMA R5, R4, R5, R3 ;  /* 0x0000000504051223 */ /* 0x000fc80000000003 */
[----:B------:R-:W-:-:S04]  /*0eb0*/  @P1 FFMA R5, R5, R6, R4 ;  /* 0x0000000605051223 */ /* 0x000fc80000000004 */
[----:B------:R-:W-:-:S07]  /*0ec0*/  @P1 FMUL.FTZ R2, R5, 2.3283064365386962891e-10 ;  /* 0x2f80000005021820 */ /* 0x000fce0000410000 */
.L_x_17:
[----:B------:R-:W-:Y:S01]  /*0ed0*/  HFMA2 R3, -RZ, RZ, 0, 0 ;  /* 0x00000000ff037431 */ /* 0x000fe200000001ff */
[----:B------:R-:W-:Y:S01]  /*0ee0*/  MOV R0, R2 ;  /* 0x0000000200007202 */ /* 0x000fe20000000f00 */
[----:B------:R-:W-:-:S04]  /*0ef0*/  IMAD.MOV.U32 R2, RZ, RZ, R7 ;  /* 0x000000ffff027224 */ /* 0x000fc800078e0007 */
[----:B------:R-:W-:Y:S05]  /*0f00*/  RET.REL.NODEC R2 `(_Z13kmeansMaxDistPfS_PiS_ii) ;  /* 0xfffffff0023c7950 */ /* 0x000fea0003c3ffff */
.L_x_18:
[----:B------:R-:W-:-:S00]  /*0f10*/  BRA `(.L_x_18) ;  /* 0xfffffffc00fc7947 */ /* 0x000fc0000383ffff */
[----:B------:R-:W-:-:S00]  /*0f20*/  NOP ;  /* 0x0000000000007918 */ /* 0x000fc00000000000 */
        /* <DEDUP_REMOVED lines=13> */
.L_x_106:


//--------------------- .text._Z18kmeansCentroidsDivPfPiii --------------------------
	.section	.text._Z18kmeansCentroidsDivPfPiii,"ax",@progbits
	.align	128
        .global         _Z18kmeansCentroidsDivPfPiii
        .type           _Z18kmeansCentroidsDivPfPiii,@function
        .size           _Z18kmeansCentroidsDivPfPiii,(.L_x_107 - _Z18kmeansCentroidsDivPfPiii)
        .other          _Z18kmeansCentroidsDivPfPiii,@"STO_CUDA_ENTRY STV_DEFAULT"
_Z18kmeansCentroidsDivPfPiii:
.text._Z18kmeansCentroidsDivPfPiii:
[----:B------:R-:W-:Y:S01]  /*0000*/  LDC R1, c[0x0][0x37c] ;  /* 0x0000df00ff017b82 */ /* 0x000fe20000000800 */
[----:B------:R-:W0:Y:S07]  /*0010*/  S2R R7, SR_TID.X ;  /* 0x0000000000077919 */ /* 0x000e2e0000002100 */
[----:B------:R-:W0:Y:S01]  /*0020*/  S2UR UR6, SR_CTAID.X ;  /* 0x00000000000679c3 */ /* 0x000e220000002500 */
[----:B------:R-:W1:Y:S07]  /*0030*/  LDCU.64 UR4, c[0x0][0x390] ;  /* 0x00007200ff0477ac */ /* 0x000e6e0008000a00 */
[----:B------:R-:W0:Y:S01]  /*0040*/  LDC R2, c[0x0][0x360] ;  /* 0x0000d800ff027b82 */ /* 0x000e220000000800 */
[----:B------:R-:W2:Y:S01]  /*0050*/  LDCU UR7, c[0x0][0x370] ;  /* 0x00006e00ff0777ac */ /* 0x000ea20008000800 */
[----:B-1----:R-:W-:Y:S01]  /*0060*/  UIMAD UR4, UR5, UR4, URZ ;  /* 0x00000004050472a4 */ /* 0x002fe2000f8e02ff */
[----:B0-----:R-:W-:-:S02]  /*0070*/  IMAD R7, R2, UR6, R7 ;  /* 0x0000000602077c24 */ /* 0x001fc4000f8e0207 */
[----:B--2---:R-:W-:-:S03]  /*0080*/  IMAD R2, R2, UR7, RZ ;  /* 0x0000000702027c24 */ /* 0x004fc6000f8e02ff */
[----:B------:R-:W-:-:S13]  /*0090*/  ISETP.GE.AND P0, PT, R7, UR4, PT ;  /* 0x0000000407007c0c */ /* 0x000fda000bf06270 */
[----:B------:R-:W-:Y:S05]  /*00a0*/  @P0 EXIT ;  /* 0x000000000000094d */ /* 0x000fea0003800000 */
[----:B------:R-:W0:Y:S01]  /*00b0*/  I2F.U32.RP R6, R2 ;  /* 0x0000000200067306 */ /* 0x000e220000209000 */
[C---:B------:R-:W-:Y:S01]  /*00c0*/  IMAD.IADD R0, R2.reuse, 0x1, R7 ;  /* 0x0000000102007824 */ /* 0x040fe200078e0207 */
[----:B------:R-:W-:Y:S01]  /*00d0*/  ISETP.NE.U32.AND P2, PT, R2, RZ, PT ;  /* 0x000000ff0200720c */ /* 0x000fe20003f45070 */
[----:B------:R-:W-:Y:S01]  /*00e0*/  IMAD.MOV R9, RZ, RZ, -R2 ;  /* 0x000000ffff097224 */ /* 0x000fe200078e0a02 */
[----:B------:R-:W1:Y:S01]  /*00f0*/  LDCU.64 UR6, c[0x0][0x358] ;  /* 0x00006b00ff0677ac */ /* 0x000e620008000a00 */
[----:B------:R-:W-:Y:S01]  /*0100*/  BSSY.RECONVERGENT B0, `(.L_x_19) ;  /* 0x000004c000007945 */ /* 0x000fe20003800200 */
[C---:B------:R-:W-:Y:S02]  /*0110*/  ISETP.GE.AND P0, PT, R0.reuse, UR4, PT ;  /* 0x0000000400007c0c */ /* 0x040fe4000bf06270 */
[----:B------:R-:W-:Y:S02]  /*0120*/  VIMNMX R3, PT, PT, R0, UR4, !PT ;  /* 0x0000000400037c48 */ /* 0x000fe4000ffe0100 */
[----:B------:R-:W-:-:S04]  /*0130*/  SEL R8, RZ, 0x1, P0 ;  /* 0x00000001ff087807 */ /* 0x000fc80000000000 */
[----:B------:R-:W-:Y:S01]  /*0140*/  IADD3 R3, PT, PT, R3, -R0, -R8 ;  /* 0x8000000003037210 */ /* 0x000fe20007ffe808 */
[----:B0-----:R-:W0:Y:S02]  /*0150*/  MUFU.RCP R6, R6 ;  /* 0x0000000600067308 */ /* 0x001e240000001000 */
[----:B0-----:R-:W-:-:S06]  /*0160*/  VIADD R4, R6, 0xffffffe ;  /* 0x0ffffffe06047836 */ /* 0x001fcc0000000000 */
[----:B------:R0:W2:Y:S02]  /*0170*/  F2I.FTZ.U32.TRUNC.NTZ R5, R4 ;  /* 0x0000000400057305 */ /* 0x0000a4000021f000 */
[----:B0-----:R-:W-:Y:S02]  /*0180*/  HFMA2 R4, -RZ, RZ, 0, 0 ;  /* 0x00000000ff047431 */ /* 0x001fe400000001ff */
[----:B--2---:R-:W-:-:S04]  /*0190*/  IMAD R9, R9, R5, RZ ;  /* 0x0000000509097224 */ /* 0x004fc800078e02ff */
[----:B------:R-:W-:-:S06]  /*01a0*/  IMAD.HI.U32 R6, R5, R9, R4 ;  /* 0x0000000905067227 */ /* 0x000fcc00078e0004 */
[----:B------:R-:W-:-:S04]  /*01b0*/  IMAD.HI.U32 R5, R6, R3, RZ ;  /* 0x0000000306057227 */ /* 0x000fc800078e00ff */
[----:B------:R-:W-:-:S04]  /*01c0*/  IMAD.MOV R0, RZ, RZ, -R5 ;  /* 0x000000ffff007224 */ /* 0x000fc800078e0a05 */
[----:B------:R-:W-:-:S05]  /*01d0*/  IMAD R3, R2, R0, R3 ;  /* 0x0000000002037224 */ /* 0x000fca00078e0203 */
[----:B------:R-:W-:-:S13]  /*01e0*/  ISETP.GE.U32.AND P0, PT, R3, R2, PT ;  /* 0x000000020300720c */ /* 0x000fda0003f06070 */
[----:B------:R-:W-:Y:S02]  /*01f0*/  @P0 IMAD.IADD R3, R3, 0x1, -R2 ;  /* 0x0000000103030824 */ /* 0x000fe400078e0a02 */
[----:B------:R-:W-:-:S03]  /*0200*/  @P0 VIADD R5, R5, 0x1 ;  /* 0x0000000105050836 */ /* 0x000fc60000000000 */
[----:B------:R-:W-:-:S13]  /*0210*/  ISETP.GE.U32.AND P1, PT, R3, R2, PT ;  /* 0x000000020300720c */ /* 0x000fda0003f26070 */
[----:B------:R-:W-:Y:S02]  /*0220*/  @P1 IADD3 R5, PT, PT, R5, 0x1, RZ ;  /* 0x0000000105051810 */ /* 0x000fe40007ffe0ff */
[----:B------:R-:W-:-:S05]  /*0230*/  @!P2 LOP3.LUT R5, RZ, R2, RZ, 0x33, !PT ;  /* 0x00000002ff05a212 */ /* 0x000fca00078e33ff */
[----:B------:R-:W-:-:S05]  /*0240*/  IMAD.IADD R8, R8, 0x1, R5 ;  /* 0x0000000108087824 */ /* 0x000fca00078e0205 */
[----:B------:R-:W-:-:S04]  /*0250*/  LOP3.LUT R0, R8, 0x3, RZ, 0xc0, !PT ;  /* 0x0000000308007812 */ /* 0x000fc800078ec0ff */
[----:B------:R-:W-:-:S13]  /*0260*/  ISETP.NE.AND P0, PT, R0, 0x3, PT ;  /* 0x000000030000780c */ /* 0x000fda0003f05270 */
[----:B-1----:R-:W-:Y:S05]  /*0270*/  @!P0 BRA `(.L_x_20) ;  /* 0x0000000000d08947 */ /* 0x002fea0003800000 */
[----:B------:R-:W0:Y:S01]  /*0280*/  LDC R20, c[0x0][0x390] ;  /* 0x0000e400ff147b82 */ /* 0x000e220000000800 */
[----:B------:R-:W-:-:S05]  /*0290*/  VIADD R0, R8, 0x1 ;  /* 0x0000000108007836 */ /* 0x000fca0000000000 */
[----:B------:R-:W-:Y:S02]  /*02a0*/  LOP3.LUT R0, R0, 0x3, RZ, 0xc0, !PT ;  /* 0x0000000300007812 */ /* 0x000fe400078ec0ff */
[----:B------:R-:W1:Y:S03]  /*02b0*/  LDC.64 R16, c[0x0][0x388] ;  /* 0x0000e200ff107b82 */ /* 0x000e660000000a00 */
[----:B------:R-:W-:-:S05]  /*02c0*/  IMAD.MOV R19, RZ, RZ, -R0 ;  /* 0x000000ffff137224 */ /* 0x000fca00078e0a00 */
[----:B------:R-:W2:Y:S02]  /*02d0*/  LDC.64 R14, c[0x0][0x380] ;  /* 0x0000e000ff0e7b82 */ /* 0x000ea40000000a00 */
.L_x_23:
[----:B0-----:R-:W-:-:S04]  /*02e0*/  IABS R3, R20 ;  /* 0x0000001400037213 */ /* 0x001fc80000000000 */
[----:B---3--:R-:W0:Y:S08]  /*02f0*/  I2F.RP R0, R3 ;  /* 0x0000000300007306 */ /* 0x008e300000209400 */
[----:B0-----:R-:W0:Y:S02]  /*0300*/  MUFU.RCP R0, R0 ;  /* 0x0000000000007308 */ /* 0x001e240000001000 */
[----:B0-----:R-:W-:-:S06]  /*0310*/  IADD3 R4, PT, PT, R0, 0xffffffe, RZ ;  /* 0x0ffffffe00047810 */ /* 0x001fcc0007ffe0ff */
[----:B------:R0:W3:Y:S02]  /*0320*/  F2I.FTZ.U32.TRUNC.NTZ R5, R4 ;  /* 0x0000000400057305 */ /* 0x0000e4000021f000 */
[----:B0-----:R-:W-:Y:S02]  /*0330*/  IMAD.MOV.U32 R4, RZ, RZ, RZ ;  /* 0x000000ffff047224 */ /* 0x001fe400078e00ff */
[----:B---3--:R-:W-:-:S04]  /*0340*/  IMAD.MOV R6, RZ, RZ, -R5 ;  /* 0x000000ffff067224 */ /* 0x008fc800078e0a05 */
[----:B------:R-:W-:Y:S01]  /*0350*/  IMAD R9, R6, R3, RZ ;  /* 0x0000000306097224 */ /* 0x000fe200078e02ff */
[----:B------:R-:W-:-:S03]  /*0360*/  IABS R6, R7 ;  /* 0x0000000700067213 */ /* 0x000fc60000000000 */
[----:B------:R-:W-:-:S06]  /*0370*/  IMAD.HI.U32 R5, R5, R9, R4 ;  /* 0x0000000905057227 */ /* 0x000fcc00078e0004 */
[----:B------:R-:W-:-:S04]  /*0380*/  IMAD.HI.U32 R5, R5, R6, RZ ;  /* 0x0000000605057227 */ /* 0x000fc800078e00ff */
[----:B------:R-:W-:-:S04]  /*0390*/  IMAD.MOV R0, RZ, RZ, -R5 ;  /* 0x000000ffff007224 */ /* 0x000fc800078e0a05 */
[----:B------:R-:W-:-:S05]  /*03a0*/  IMAD R0, R3, R0, R6 ;  /* 0x0000000003007224 */ /* 0x000fca00078e0206 */
[----:B------:R-:W-:-:S13]  /*03b0*/  ISETP.GT.U32.AND P1, PT, R3, R0, PT ;  /* 0x000000000300720c */ /* 0x000fda0003f24070 */
[-C--:B------:R-:W-:Y:S01]  /*03c0*/  @!P1 IADD3 R0, PT, PT, R0, -R3.reuse, RZ ;  /* 0x8000000300009210 */ /* 0x080fe20007ffe0ff */
[----:B------:R-:W-:Y:S01]  /*03d0*/  @!P1 VIADD R5, R5, 0x1 ;  /* 0x0000000105059836 */ /* 0x000fe20000000000 */
[----:B------:R-:W-:Y:S02]  /*03e0*/  ISETP.NE.AND P1, PT, R20, RZ, PT ;  /* 0x000000ff1400720c */ /* 0x000fe40003f25270 */
[----:B------:R-:W-:Y:S02]  /*03f0*/  ISETP.GE.U32.AND P0, PT, R0, R3, PT ;  /* 0x000000030000720c */ /* 0x000fe40003f06070 */
[----:B------:R-:W-:-:S04]  /*0400*/  LOP3.LUT R0, R7, R20, RZ, 0x3c, !PT ;  /* 0x0000001407007212 */ /* 0x000fc800078e3cff */
[----:B------:R-:W-:-:S07]  /*0410*/  ISETP.GE.AND P2, PT, R0, RZ, PT ;  /* 0x000000ff0000720c */ /* 0x000fce0003f46270 */
[----:B------:R-:W-:-:S06]  /*0420*/  @P0 VIADD R5, R5, 0x1 ;  /* 0x0000000105050836 */ /* 0x000fcc0000000000 */
[----:B------:R-:W-:Y:S01]  /*0430*/  @!P2 IMAD.MOV R5, RZ, RZ, -R5 ;  /* 0x000000ffff05a224 */ /* 0x000fe200078e0a05 */
[----:B------:R-:W-:-:S05]  /*0440*/  @!P1 LOP3.LUT R5, RZ, R20, RZ, 0x33, !PT ;  /* 0x00000014ff059212 */ /* 0x000fca00078e33ff */
[----:B-1----:R-:W-:-:S06]  /*0450*/  IMAD.WIDE R4, R5, 0x4, R16 ;  /* 0x0000000405047825 */ /* 0x002fcc00078e0210 */
[----:B------:R-:W3:Y:S01]  /*0460*/  LDG.E R4, desc[UR6][R4.64] ;  /* 0x0000000604047981 */ /* 0x000ee2000c1e1900 */
[----:B--2---:R-:W-:-:S05]  /*0470*/  IMAD.WIDE R10, R7, 0x4, R14 ;  /* 0x00000004070a7825 */ /* 0x004fca00078e020e */
[----:B------:R-:W2:Y:S01]  /*0480*/  LDG.E R3, desc[UR6][R10.64] ;  /* 0x000000060a037981 */ /* 0x000ea2000c1e1900 */
[----:B------:R-:W-:Y:S01]  /*0490*/  IADD3 R19, PT, PT, R19, 0x1, RZ ;  /* 0x0000000113137810 */ /* 0x000fe20007ffe0ff */
[----:B------:R-:W-:Y:S03]  /*04a0*/  BSSY.RECONVERGENT B1, `(.L_x_21) ;  /* 0x000000e000017945 */ /* 0x000fe60003800200 */
[----:B------:R-:W-:Y:S02]  /*04b0*/  ISETP.NE.AND P2, PT, R19, RZ, PT ;  /* 0x000000ff1300720c */ /* 0x000fe40003f45270 */
[----:B---3--:R-:W-:-:S04]  /*04c0*/  I2FP.F32.S32 R6, R4 ;  /* 0x0000000400067245 */ /* 0x008fc80000201400 */
[----:B------:R-:W0:Y:S08]  /*04d0*/  MUFU.RCP R0, R6 ;  /* 0x0000000600007308 */ /* 0x000e300000001000 */
[----:B--2---:R-:W1:Y:S01]  /*04e0*/  FCHK P0, R3, R6 ;  /* 0x0000000603007302 */ /* 0x004e620000000000 */
[----:B0-----:R-:W-:-:S04]  /*04f0*/  FFMA R9, -R6, R0, 1 ;  /* 0x3f80000006097423 */ /* 0x001fc80000000100 */
[----:B------:R-:W-:-:S04]  /*0500*/  FFMA R0, R0, R9, R0 ;  /* 0x0000000900007223 */ /* 0x000fc80000000000 */
[----:B------:R-:W-:-:S04]  /*0510*/  FFMA R9, R3, R0, RZ ;  /* 0x0000000003097223 */ /* 0x000fc800000000ff */
[----:B------:R-:W-:-:S04]  /*0520*/  FFMA R4, -R6, R9, R3 ;  /* 0x0000000906047223 */ /* 0x000fc80000000103 */
[----:B------:R-:W-:Y:S01]  /*0530*/  FFMA R0, R0, R4, R9 ;  /* 0x0000000400007223 */ /* 0x000fe20000000009 */
[----:B-1----:R-:W-:Y:S06]  /*0540*/  @!P0 BRA `(.L_x_22) ;  /* 0x00000000000c8947 */ /* 0x002fec0003800000 */
[----:B------:R-:W-:Y:S01]  /*0550*/  IMAD.MOV.U32 R0, RZ, RZ, R6 ;  /* 0x000000ffff007224 */ /* 0x000fe200078e0006 */
[----:B------:R-:W-:-:S07]  /*0560*/  MOV R4, 0x580 ;  /* 0x0000058000047802 */ /* 0x000fce0000000f00 */
[----:B------:R-:W-:Y:S05]  /*0570*/  CALL.REL.NOINC `($__internal_1_$__cuda_sm3x_div_rn_noftz_f32_slowpath) ;  /* 0x0000000800f47944 */ /* 0x000fea0003c00000 */
.L_x_22:
[----:B------:R-:W-:Y:S05]  /*0580*/  BSYNC.RECONVERGENT B1 ;  /* 0x0000000000017941 */ /* 0x000fea0003800200 */
.L_x_21:
[----:B------:R3:W-:Y:S01]  /*0590*/  STG.E desc[UR6][R10.64], R0 ;  /* 0x000000000a007986 */ /* 0x0007e2000c101906 */
[----:B------:R-:W-:Y:S01]  /*05a0*/  IMAD.IADD R7, R2, 0x1, R7 ;  /* 0x0000000102077824 */ /* 0x000fe200078e0207 */
[----:B------:R-:W-:Y:S06]  /*05b0*/  @P2 BRA `(.L_x_23) ;  /* 0xfffffffc00482947 */ /* 0x000fec000383ffff */
.L_x_20:
[----:B------:R-:W-:Y:S05]  /*05c0*/  BSYNC.RECONVERGENT B0 ;  /* 0x0000000000007941 */ /* 0x000fea0003800200 */
.L_x_19:
[----:B------:R-:W0:Y:S01]  /*05d0*/  LDC R20, c[0x0][0x390] ;  /* 0x0000e400ff147b82 */ /* 0x000e220000000800 */
[----:B------:R-:W-:-:S07]  /*05e0*/  ISETP.GE.U32.AND P0, PT, R8, 0x3, PT ;  /* 0x000000030800780c */ /* 0x000fce0003f06070 */
[----:B------:R-:W1:Y:S08]  /*05f0*/  LDC.64 R14, c[0x0][0x388] ;  /* 0x0000e200ff0e7b82 */ /* 0x000e700000000a00 */
[----:B---3--:R-:W2:Y:S01]  /*0600*/  LDC.64 R10, c[0x0][0x380] ;  /* 0x0000e000ff0a7b82 */ /* 0x008ea20000000a00 */
[----:B------:R-:W-:Y:S05]  /*0610*/  @!P0 EXIT ;  /* 0x000000000000894d */ /* 0x000fea0003800000 */
.L_x_32:
[----:B0-----:R-:W-:Y:S01]  /*0620*/  IABS R6, R20 ;  /* 0x0000001400067213 */ /* 0x001fe20000000000 */
[----:B------:R-:W-:Y:S01]  /*0630*/  IMAD.MOV.U32 R4, RZ, RZ, RZ ;  /* 0x000000ffff047224 */ /* 0x000fe200078e00ff */
[----:B------:R-:W-:Y:S02]  /*0640*/  IABS R9, R7 ;  /* 0x0000000700097213 */ /* 0x000fe40000000000 */
[----:B------:R-:W0:Y:S08]  /*0650*/  I2F.RP R8, R6 ;  /* 0x0000000600087306 */ /* 0x000e300000209400 */
[----:B0-----:R-:W0:Y:S02]  /*0660*/  MUFU.RCP R8, R8 ;  /* 0x0000000800087308 */ /* 0x001e240000001000 */
[----:B0-----:R-:W-:-:S06]  /*0670*/  VIADD R5, R8, 0xffffffe ;  /* 0x0ffffffe08057836 */ /* 0x001fcc0000000000 */
[----:B------:R-:W0:Y:S02]  /*0680*/  F2I.FTZ.U32.TRUNC.NTZ R5, R5 ;  /* 0x0000000500057305 */ /* 0x000e24000021f000 */
[----:B0-----:R-:W-:-:S05]  /*0690*/  IADD3 R3, PT, PT, RZ, -R5, RZ ;  /* 0x80000005ff037210 */ /* 0x001fca0007ffe0ff */
[----:B------:R-:W-:-:S04]  /*06a0*/  IMAD R3, R3, R6, RZ ;  /* 0x0000000603037224 */ /* 0x000fc800078e02ff */
[----:B------:R-:W-:-:S04]  /*06b0*/  IMAD.HI.U32 R0, R5, R3, R4 ;  /* 0x0000000305007227 */ /* 0x000fc800078e0004 */
[----:B------:R-:W-:-:S04]  /*06c0*/  IMAD.MOV.U32 R3, RZ, RZ, R9 ;  /* 0x000000ffff037224 */ /* 0x000fc800078e0009 */
        /* <DEDUP_REMOVED lines=17> */
[----:B------:R-:W-:Y:S01]  /*07e0*/  BSSY.RECONVERGENT B0, `(.L_x_24) ;  /* 0x000000d000007945 */ /* 0x000fe20003800200 */
        /* <DEDUP_REMOVED lines=9> */
[----:B------:R-:W-:Y:S02]  /*0880*/  MOV R0, R8 ;  /* 0x0000000800007202 */ /* 0x000fe40000000f00 */
[----:B------:R-:W-:-:S07]  /*0890*/  MOV R4, 0x8b0 ;  /* 0x000008b000047802 */ /* 0x000fce0000000f00 */
[----:B------:R-:W-:Y:S05]  /*08a0*/  CALL.REL.NOINC `($__internal_1_$__cuda_sm3x_div_rn_noftz_f32_slowpath) ;  /* 0x0000000800287944 */ /* 0x000fea0003c00000 */
.L_x_25:
[----:B------:R-:W-:Y:S05]  /*08b0*/  BSYNC.RECONVERGENT B0 ;  /* 0x0000000000007941 */ /* 0x000fea0003800200 */
.L_x_24:
[----:B------:R-:W-:Y:S01]  /*08c0*/  IABS R9, R20 ;  /* 0x0000001400097213 */ /* 0x000fe20000000000 */
[----:B------:R-:W-:Y:S01]  /*08d0*/  IMAD.IADD R7, R2, 0x1, R7 ;  /* 0x0000000102077824 */ /* 0x000fe200078e0207 */
[----:B------:R0:W-:Y:S02]  /*08e0*/  STG.E desc[UR6][R16.64], R0 ;  /* 0x0000000010007986 */ /* 0x0001e4000c101906 */
[----:B------:R-:W1:Y:S02]  /*08f0*/  I2F.RP R3, R9 ;  /* 0x0000000900037306 */ /* 0x000e640000209400 */
[----:B------:R-:W-:-:S06]  /*0900*/  IABS R8, R7 ;  /* 0x0000000700087213 */ /* 0x000fcc0000000000 */
[----:B-1----:R-:W1:Y:S02]  /*0910*/  MUFU.RCP R3, R3 ;  /* 0x0000000300037308 */ /* 0x002e640000001000 */
[----:B-1----:R-:W-:-:S06]  /*0920*/  VIADD R6, R3, 0xffffffe ;  /* 0x0ffffffe03067836 */ /* 0x002fcc0000000000 */
[----:B------:R-:W1:Y:S02]  /*0930*/  F2I.FTZ.U32.TRUNC.NTZ R5, R6 ;  /* 0x0000000600057305 */ /* 0x000e64000021f000 */
[----:B-1----:R-:W-:-:S04]  /*0940*/  IMAD.MOV R4, RZ, RZ, -R5 ;  /* 0x000000ffff047224 */ /* 0x002fc800078e0a05 */
[----:B------:R-:W-:Y:S02]  /*0950*/  IMAD R13, R4, R9, RZ ;  /* 0x00000009040d7224 */ /* 0x000fe400078e02ff */
[----:B------:R-:W-:-:S05]  /*0960*/  HFMA2 R4, -RZ, RZ, 0, 0 ;  /* 0x00000000ff047431 */ /* 0x000fca00000001ff */
        /* <DEDUP_REMOVED lines=13> */
[----:B------:R-:W-:Y:S02]  /*0a40*/  @!P2 IADD3 R3, PT, PT, -R3, RZ, RZ ;  /* 0x000000ff0303a210 */ /* 0x000fe40007ffe1ff */
[----:B------:R-:W-:-:S05]  /*0a50*/  @!P1 LOP3.LUT R3, RZ, R20, RZ, 0x33, !PT ;  /* 0x00000014ff039212 */ /* 0x000fca00078e33ff */
[----:B------:R-:W-:-:S06]  /*0a60*/  IMAD.WIDE R4, R3, 0x4, R14 ;  /* 0x0000000403047825 */ /* 0x000fcc00078e020e */
[----:B------:R-:W2:Y:S01]  /*0a70*/  LDG.E R4, desc[UR6][R4.64] ;  /* 0x0000000604047981 */ /* 0x000ea2000c1e1900 */
[----:B------:R-:W-:-:S05]  /*0a80*/  IMAD.WIDE R22, R2, 0x4, R16 ;  /* 0x0000000402167825 */ /* 0x000fca00078e0210 */
[----:B------:R-:W3:Y:S01]  /*0a90*/  LDG.E R3, desc[UR6][R22.64] ;  /* 0x0000000616037981 */ /* 0x000ee2000c1e1900 */
[----:B------:R-:W-:Y:S01]  /*0aa0*/  BSSY.RECONVERGENT B0, `(.L_x_26) ;  /* 0x000000d000007945 */ /* 0x000fe20003800200 */
[----:B--2---:R-:W-:-:S04]  /*0ab0*/  I2FP.F32.S32 R12, R4 ;  /* 0x00000004000c7245 */ /* 0x004fc80000201400 */
[----:B------:R-:W1:Y:S08]  /*0ac0*/  MUFU.RCP R6, R12 ;  /* 0x0000000c00067308 */ /* 0x000e700000001000 */
[----:B---3--:R-:W2:Y:S01]  /*0ad0*/  FCHK P0, R3, R12 ;  /* 0x0000000c03007302 */ /* 0x008ea20000000000 */
[----:B-1----:R-:W-:-:S04]  /*0ae0*/  FFMA R9, -R12, R6, 1 ;  /* 0x3f8000000c097423 */ /* 0x002fc80000000106 */
[----:B------:R-:W-:-:S04]  /*0af0*/  FFMA R6, R6, R9, R6 ;  /* 0x0000000906067223 */ /* 0x000fc80000000006 */
[----:B------:R-:W-:-:S04]  /*0b00*/  FFMA R9, R3, R6, RZ ;  /* 0x0000000603097223 */ /* 0x000fc800000000ff */
[----:B------:R-:W-:-:S04]  /*0b10*/  FFMA R8, -R12, R9, R3 ;  /* 0x000000090c087223 */ /* 0x000fc80000000103 */
[----:B0-----:R-:W-:Y:S01]  /*0b20*/  FFMA R0, R6, R8, R9 ;  /* 0x0000000806007223 */ /* 0x001fe20000000009 */
[----:B--2---:R-:W-:Y:S06]  /*0b30*/  @!P0 BRA `(.L_x_27) ;  /* 0x00000000000c8947 */ /* 0x004fec0003800000 */
[----:B------:R-:W-:Y:S01]  /*0b40*/  IMAD.MOV.U32 R0, RZ, RZ, R12 ;  /* 0x000000ffff007224 */ /* 0x000fe200078e000c */
[----:B------:R-:W-:-:S07]  /*0b50*/  MOV R4, 0xb70 ;  /* 0x00000b7000047802 */ /* 0x000fce0000000f00 */
[----:B------:R-:W-:Y:S05]  /*0b60*/  CALL.REL.NOINC `($__internal_1_$__cuda_sm3x_div_rn_noftz_f32_slowpath) ;  /* 0x0000000400787944 */ /* 0x000fea0003c00000 */
.L_x_27:
[----:B------:R-:W-:Y:S05]  /*0b70*/  BSYNC.RECONVERGENT B0 ;  /* 0x0000000000007941 */ /* 0x000fea0003800200 */
.L_x_26:
        /* <DEDUP_REMOVED lines=8> */
[----:B-1----:R-:W-:-:S05]  /*0c00*/  IADD3 R4, PT, PT, RZ, -R5, RZ ;  /* 0x80000005ff047210 */ /* 0x002fca0007ffe0ff */
[----:B------:R-:W-:Y:S02]  /*0c10*/  IMAD R13, R4, R9, RZ ;  /* 0x00000009040d7224 */ /* 0x000fe400078e02ff */
[----:B------:R-:W-:-:S04]  /*0c20*/  IMAD.MOV.U32 R4, RZ, RZ, RZ ;  /* 0x000000ffff047224 */ /* 0x000fc800078e00ff */
[----:B------:R-:W-:Y:S01]  /*0c30*/  IMAD.HI.U32 R13, R5, R13, R4 ;  /* 0x0000000d050d7227 */ /* 0x000fe200078e0004 */
[----:B------:R-:W-:-:S05]  /*0c40*/  MOV R4, R8 ;  /* 0x0000000800047202 */ /* 0x000fca0000000f00 */
[----:B------:R-:W-:-:S04]  /*0c50*/  IMAD.HI.U32 R3, R13, R4, RZ ;  /* 0x000000040d037227 */ /* 0x000fc800078e00ff */
[----:B------:R-:W-:-:S04]  /*0c60*/  IMAD.MOV R5, RZ, RZ, -R3 ;  /* 0x000000ffff057224 */ /* 0x000fc800078e0a03 */
[----:B------:R-:W-:-:S05]  /*0c70*/  IMAD R4, R9, R5, R4 ;  /* 0x0000000509047224 */ /* 0x000fca00078e0204 */
[----:B------:R-:W-:-:S13]  /*0c80*/  ISETP.GT.U32.AND P1, PT, R9, R4, PT ;  /* 0x000000040900720c */ /* 0x000fda0003f24070 */
[----:B------:R-:W-:Y:S01]  /*0c90*/  @!P1 IMAD.IADD R4, R4, 0x1, -R9 ;  /* 0x0000000104049824 */ /* 0x000fe200078e0a09 */
[----:B------:R-:W-:Y:S02]  /*0ca0*/  @!P1 IADD3 R3, PT, PT, R3, 0x1, RZ ;  /* 0x0000000103039810 */ /* 0x000fe40007ffe0ff */
[----:B------:R-:W-:Y:S02]  /*0cb0*/  ISETP.NE.AND P1, PT, R20, RZ, PT ;  /* 0x000000ff1400720c */ /* 0x000fe40003f25270 */
[----:B------:R-:W-:Y:S02]  /*0cc0*/  ISETP.GE.U32.AND P0, PT, R4, R9, PT ;  /* 0x000000090400720c */ /* 0x000fe40003f06070 */
[----:B------:R-:W-:-:S04]  /*0cd0*/  LOP3.LUT R4, R7, R20, RZ, 0x3c, !PT ;  /* 0x0000001407047212 */ /* 0x000fc800078e3cff */
[----:B------:R-:W-:-:S07]  /*0ce0*/  ISETP.GE.AND P2, PT, R4, RZ, PT ;  /* 0x000000ff0400720c */ /* 0x000fce0003f46270 */
[----:B------:R-:W-:-:S06]  /*0cf0*/  @P0 VIADD R3, R3, 0x1 ;  /* 0x0000000103030836 */ /* 0x000fcc0000000000 */
[----:B------:R-:W-:Y:S01]  /*0d00*/  @!P2 IMAD.MOV R3, RZ, RZ, -R3 ;  /* 0x000000ffff03a224 */ /* 0x000fe200078e0a03 */
        /* <DEDUP_REMOVED lines=15> */
[----:B------:R-:W-:Y:S02]  /*0e00*/  MOV R0, R12 ;  /* 0x0000000c00007202 */ /* 0x000fe40000000f00 */
[----:B------:R-:W-:-:S07]  /*0e10*/  MOV R4, 0xe30 ;  /* 0x00000e3000047802 */ /* 0x000fce0000000f00 */
[----:B------:R-:W-:Y:S05]  /*0e20*/  CALL.REL.NOINC `($__internal_1_$__cuda_sm3x_div_rn_noftz_f32_slowpath) ;  /* 0x0000000000c87944 */ /* 0x000fea0003c00000 */
.L_x_29:
[----:B------:R-:W-:Y:S05]  /*0e30*/  BSYNC.RECONVERGENT B0 ;  /* 0x0000000000007941 */ /* 0x000fea0003800200 */
.L_x_28:
[----:B------:R-:W-:Y:S01]  /*0e40*/  IABS R9, R20 ;  /* 0x0000001400097213 */ /* 0x000fe20000000000 */
[----:B------:R0:W-:Y:S01]  /*0e50*/  STG.E desc[UR6][R16.64], R0 ;  /* 0x0000000010007986 */ /* 0x0001e2000c101906 */
[----:B------:R-:W-:Y:S02]  /*0e60*/  IADD3 R7, PT, PT, R2, R7, RZ ;  /* 0x0000000702077210 */ /* 0x000fe40007ffe0ff */
[----:B------:R-:W1:Y:S02]  /*0e70*/  I2F.RP R3, R9 ;  /* 0x0000000900037306 */ /* 0x000e640000209400 */
[----:B------:R-:W-:-:S06]  /*0e80*/  IABS R8, R7 ;  /* 0x0000000700087213 */ /* 0x000fcc0000000000 */
[----:B-1----:R-:W1:Y:S02]  /*0e90*/  MUFU.RCP R3, R3 ;  /* 0x0000000300037308 */ /* 0x002e640000001000 */
[----:B-1----:R-:W-:-:S06]  /*0ea0*/  VIADD R6, R3, 0xffffffe ;  /* 0x0ffffffe03067836 */ /* 0x002fcc0000000000 */
[----:B------:R-:W1:Y:S02]  /*0eb0*/  F2I.FTZ.U32.TRUNC.NTZ R5, R6 ;  /* 0x0000000600057305 */ /* 0x000e64000021f000 */
[----:B-1----:R-:W-:-:S04]  /*0ec0*/  IMAD.MOV R4, RZ, RZ, -R5 ;  /* 0x000000ffff047224 */ /* 0x002fc800078e0a05 */
[----:B------:R-:W-:Y:S02]  /*0ed0*/  IMAD R13, R4, R9, RZ ;  /* 0x00000009040d7224 */ /* 0x000fe400078e02ff */
[----:B------:R-:W-:-:S04]  /*0ee0*/  IMAD.MOV.U32 R4, RZ, RZ, RZ ;  /* 0x000000ffff047224 */ /* 0x000fc800078e00ff */
[----:B------:R-:W-:-:S04]  /*0ef0*/  IMAD.HI.U32 R13, R5, R13, R4 ;  /* 0x0000000d050d7227 */ /* 0x000fc800078e0004 */
[----:B------:R-:W-:-:S04]  /*0f00*/  IMAD.MOV.U32 R4, RZ, RZ, R8 ;  /* 0x000000ffff047224 */ /* 0x000fc800078e0008 */
[----:B------:R-:W-:-:S05]  /*0f10*/  IMAD.HI.U32 R3, R13, R4, RZ ;  /* 0x000000040d037227 */ /* 0x000fca00078e00ff */
[----:B------:R-:W-:-:S05]  /*0f20*/  IADD3 R5, PT, PT, -R3, RZ, RZ ;  /* 0x000000ff03057210 */ /* 0x000fca0007ffe1ff */
[----:B------:R-:W-:-:S05]  /*0f30*/  IMAD R4, R9, R5, R4 ;  /* 0x0000000509047224 */ /* 0x000fca00078e0204 */
[----:B------:R-:W-:-:S13]  /*0f40*/  ISETP.GT.U32.AND P1, PT, R9, R4, PT ;  /* 0x000000040900720c */ /* 0x000fda0003f24070 */
[----:B------:R-:W-:Y:S02]  /*0f50*/  @!P1 IMAD.IADD R4, R4, 0x1, -R9 ;  /* 0x0000000104049824 */ /* 0x000fe400078e0a09 */
[----:B------:R-:W-:Y:S01]  /*0f60*/  @!P1 VIADD R3, R3, 0x1 ;  /* 0x0000000103039836 */ /* 0x000fe20000000000 */
[----:B------:R-:W-:Y:S02]  /*0f70*/  ISETP.NE.AND P1, PT, R20, RZ, PT ;  /* 0x000000ff1400720c */ /* 0x000fe40003f25270 */
[----:B------:R-:W-:Y:S02]  /*0f80*/  ISETP.GE.U32.AND P0, PT, R4, R9, PT ;  /* 0x000000090400720c */ /* 0x000fe40003f06070 */
[----:B------:R-:W-:-:S04]  /*0f90*/  LOP3.LUT R4, R7, R20, RZ, 0x3c, !PT ;  /* 0x0000001407047212 */ /* 0x000fc800078e3cff */
[----:B------:R-:W-:-:S07]  /*0fa0*/  ISETP.GE.AND P2, PT, R4, RZ, PT ;  /* 0x000000ff0400720c */ /* 0x000fce0003f46270 */
[----:B------:R-:W-:-:S06]  /*0fb0*/  @P0 IADD3 R3, PT, PT, R3, 0x1, RZ ;  /* 0x0000000103030810 */ /* 0x000fcc0007ffe0ff */
        /* <DEDUP_REMOVED lines=19> */
.L_x_31:
[----:B------:R-:W-:Y:S05]  /*10f0*/  BSYNC.RECONVERGENT B0 ;  /* 0x0000000000007941 */ /* 0x000fea0003800200 */
.L_x_30:
[----:B------:R3:W-:Y:S01]  /*1100*/  STG.E desc[UR6][R22.64], R0 ;  /* 0x0000000016007986 */ /* 0x0007e2000c101906 */
[----:B------:R-:W-:-:S04]  /*1110*/  IADD3 R7, PT, PT, R2, R7, RZ ;  /* 0x0000000702077210 */ /* 0x000fc80007ffe0ff */
[----:B------:R-:W-:-:S13]  /*1120*/  ISETP.GE.AND P0, PT, R7, UR4, PT ;  /* 0x0000000407007c0c */ /* 0x000fda000bf06270 */
[----:B---3--:R-:W-:Y:S05]  /*1130*/  @!P0 BRA `(.L_x_32) ;  /* 0xfffffff400388947 */ /* 0x008fea000383ffff */
[----:B------:R-:W-:Y:S05]  /*1140*/  EXIT ;  /* 0x000000000000794d */ /* 0x000fea0003800000 */
        .weak           $__internal_1_$__cuda_sm3x_div_rn_noftz_f32_slowpath
        .type           $__internal_1_$__cuda_sm3x_div_rn_noftz_f32_slowpath,@function
        .size           $__internal_1_$__cuda_sm3x_div_rn_noftz_f32_slowpath,(.L_x_107 - $__internal_1_$__cuda_sm3x_div_rn_noftz_f32_slowpath)
$__internal_1_$__cuda_sm3x_div_rn_noftz_f32_slowpath:
[----:B------:R-:W-:Y:S01]  /*1150*/  SHF.R.U32.HI R5, RZ, 0x17, R0 ;  /* 0x00000017ff057819 */ /* 0x000fe20000011600 */
[----:B------:R-:W-:Y:S01]  /*1160*/  BSSY.RECONVERGENT B2, `(.L_x_33) ;  /* 0x0000062000027945 */ /* 0x000fe20003800200 */
[----:B------:R-:W-:Y:S02]  /*1170*/  SHF.R.U32.HI R9, RZ, 0x17, R3 ;  /* 0x00000017ff097819 */ /* 0x000fe40000011603 */
[----:B------:R-:W-:Y:S02]  /*1180*/  LOP3.LUT R5, R5, 0xff, RZ, 0xc0, !PT ;  /* 0x000000ff05057812 */ /* 0x000fe400078ec0ff */
[----:B------:R-:W-:-:S03]  /*1190*/  LOP3.LUT R9, R9, 0xff, RZ, 0xc0, !PT ;  /* 0x000000ff09097812 */ /* 0x000fc600078ec0ff */
[----:B------:R-:W-:Y:S02]  /*11a0*/  VIADD R12, R5, 0xffffffff ;  /* 0xffffffff050c7836 */ /* 0x000fe40000000000 */
[----:B------:R-:W-:-:S03]  /*11b0*/  VIADD R13, R9, 0xffffffff ;  /* 0xffffffff090d7836 */ /* 0x000fc60000000000 */
[----:B------:R-:W-:-:S04]  /*11c0*/  ISETP.GT.U32.AND P0, PT, R12, 0xfd, PT ;  /* 0x000000fd0c00780c */ /* 0x000fc80003f04070 */
[----:B------:R-:W-:-:S13]  /*11d0*/  ISETP.GT.U32.OR P0, PT, R13, 0xfd, P0 ;  /* 0x000000fd0d00780c */ /* 0x000fda0000704470 */
[----:B------:R-:W-:Y:S01]  /*11e0*/  @!P0 MOV R6, RZ ;  /* 0x000000ff00068202 */ /* 0x000fe20000000f00 */
[----:B------:R-:W-:Y:S06]  /*11f0*/  @!P0 BRA `(.L_x_34) ;  /* 0x00000000005c8947 */ /* 0x000fec0003800000 */
[----:B------:R-:W-:Y:S02]  /*1200*/  FSETP.GTU.FTZ.AND P0, PT, |R3|, +INF , PT ;  /* 0x7f8000000300780b */ /* 0x000fe40003f1c200 */
[----:B------:R-:W-:-:S04]  /*1210*/  FSETP.GTU.FTZ.AND P1, PT, |R0|, +INF , PT ;  /* 0x7f8000000000780b */ /* 0x000fc80003f3c200 */
[----:B------:R-:W-:-:S13]  /*1220*/  PLOP3.LUT P0, PT, P0, P1, PT, 0xf8, 0x8f ;  /* 0x00000000008f781c */ /* 0x000fda0000703f70 */
[----:B------:R-:W-:Y:S05]  /*1230*/  @P0 BRA `(.L_x_35) ;  /* 0x00000004004c0947 */ /* 0x000fea0003800000 */
[----:B------:R-:W-:-:S13]  /*1240*/  LOP3.LUT P0, RZ, R0, 0x7fffffff, R3, 0xc8, !PT ;  /* 0x7fffffff00ff7812 */ /* 0x000fda000780c803 */
[----:B------:R-:W-:Y:S05]  /*1250*/  @!P0 BRA `(.L_x_36) ;  /* 0x00000004003c8947 */ /* 0x000fea0003800000 */
[C---:B------:R-:W-:Y:S02]  /*1260*/  FSETP.NEU.FTZ.AND P3, PT, |R3|.reuse, +INF , PT ;  /* 0x7f8000000300780b */ /* 0x040fe40003f7d200 */
[----:B------:R-:W-:Y:S02]  /*1270*/  FSETP.NEU.FTZ.AND P1, PT, |R0|, +INF , PT ;  /* 0x7f8000000000780b */ /* 0x000fe40003f3d200 */
[----:B------:R-:W-:-:S11]  /*1280*/  FSETP.NEU.FTZ.AND P0, PT, |R3|, +INF , PT ;  /* 0x7f8000000300780b */ /* 0x000fd60003f1d200 */
[----:B------:R-:W-:Y:S05]  /*1290*/  @!P1 BRA !P3, `(.L_x_36) ;  /* 0x00000004002c9947 */ /* 0x000fea0005800000 */
[----:B------:R-:W-:-:S04]  /*12a0*/  LOP3.LUT P3, RZ, R3, 0x7fffffff, RZ, 0xc0, !PT ;  /* 0x7fffffff03ff7812 */ /* 0x000fc8000786c0ff */
[----:B------:R-:W-:-:S13]  /*12b0*/  PLOP3.LUT P1, PT, P1, P3, PT, 0x2f, 0xf2 ;  /* 0x0000000000f2781c */ /* 0x000fda0000f26577 */
[----:B------:R-:W-:Y:S05]  /*12c0*/  @P1 BRA `(.L_x_37) ;  /* 0x0000000400181947 */ /* 0x000fea0003800000 */
[----:B------:R-:W-:-:S04]  /*12d0*/  LOP3.LUT P1, RZ, R0, 0x7fffffff, RZ, 0xc0, !PT ;  /* 0x7fffffff00ff7812 */ /* 0x000fc8000782c0ff */
[----:B------:R-:W-:-:S13]  /*12e0*/  PLOP3.LUT P0, PT, P0, P1, PT, 0x2f, 0xf2 ;  /* 0x0000000000f2781c */ /* 0x000fda0000702577 */
[----:B------:R-:W-:Y:S05]  /*12f0*/  @P0 BRA `(.L_x_38) ;  /* 0x0000000400000947 */ /* 0x000fea0003800000 */
[----:B------:R-:W-:Y:S02]  /*1300*/  ISETP.GE.AND P0, PT, R13, RZ, PT ;  /* 0x000000ff0d00720c */ /* 0x000fe40003f06270 */
[----:B------:R-:W-:-:S11]  /*1310*/  ISETP.GE.AND P1, PT, R12, RZ, PT ;  /* 0x000000ff0c00720c */ /* 0x000fd60003f26270 */
[----:B------:R-:W-:Y:S02]  /*1320*/  @P0 IMAD.MOV.U32 R6, RZ, RZ, RZ ;  /* 0x000000ffff060224 */ /* 0x000fe400078e00ff */
[----:B------:R-:W-:Y:S01]  /*1330*/  @!P0 FFMA R3, R3, 1.84467440737095516160e+19, RZ ;  /* 0x5f80000003038823 */ /* 0x000fe200000000ff */
[----:B------:R-:W-:Y:S02]  /*1340*/  @!P0 IMAD.MOV.U32 R6, RZ, RZ, -0x40 ;  /* 0xffffffc0ff068424 */ /* 0x000fe400078e00ff */
[----:B------:R-:W-:-:S03]  /*1350*/  @!P1 FFMA R0, R0, 1.84467440737095516160e+19, RZ ;  /* 0x5f80000000009823 */ /* 0x000fc600000000ff */
[----:B------:R-:W-:-:S07]  /*1360*/  @!P1 IADD3 R6, PT, PT, R6, 0x40, RZ ;  /* 0x0000004006069810 */ /* 0x000fce0007ffe0ff */
.L_x_34:
[----:B------:R-:W-:Y:S01]  /*1370*/  LEA R21, R5, 0xc0800000, 0x17 ;  /* 0xc080000005157811 */ /* 0x000fe200078eb8ff */
[----:B------:R-:W-:Y:S01]  /*1380*/  VIADD R18, R9, 0xffffff81 ;  /* 0xffffff8109127836 */ /* 0x000fe20000000000 */
[----:B------:R-:W-:Y:S03]  /*1390*/  BSSY.RECONVERGENT B3, `(.L_x_39) ;  /* 0x0000035000037945 */ /* 0x000fe60003800200 */
[----:B------:R-:W-:Y:S01]  /*13a0*/  IMAD.IADD R21, R0, 0x1, -R21 ;  /* 0x0000000100157824 */ /* 0x000fe200078e0a15 */
[C---:B------:R-:W-:Y:S01]  /*13b0*/  IADD3 R5, PT, PT, R18.reuse, 0x7f, -R5 ;  /* 0x0000007f12057810 */ /* 0x040fe20007ffe805 */
[----:B------:R-:W-:Y:S02]  /*13c0*/  IMAD R0, R18, -0x800000, R3 ;  /* 0xff80000012007824 */ /* 0x000fe400078e0203 */
[----:B------:R-:W0:Y:S01]  /*13d0*/  MUFU.RCP R12, R21 ;  /* 0x00000015000c7308 */ /* 0x000e220000001000 */
[----:B------:R-:W-:Y:S01]  /*13e0*/  FADD.FTZ R13, -R21, -RZ ;  /* 0x800000ff150d7221 */ /* 0x000fe20000010100 */
[----:B------:R-:W-:-:S03]  /*13f0*/  IADD3 R5, PT, PT, R5, R6, RZ ;  /* 0x0000000605057210 */ /* 0x000fc60007ffe0ff */
[----:B0-----:R-:W-:-:S04]  /*1400*/  FFMA R9, R12, R13, 1 ;  /* 0x3f8000000c097423 */ /* 0x001fc8000000000d */
[----:B------:R-:W-:-:S04]  /*1410*/  FFMA R9, R12, R9, R12 ;  /* 0x000000090c097223 */ /* 0x000fc8000000000c */
[----:B------:R-:W-:-:S04]  /*1420*/  FFMA R12, R0, R9, RZ ;  /* 0x00000009000c7223 */ /* 0x000fc800000000ff */
[----:B------:R-:W-:-:S04]  /*1430*/  FFMA R3, R13, R12, R0 ;  /* 0x0000000c0d037223 */ /* 0x000fc80000000000 */
[----:B------:R-:W-:-:S04]  /*1440*/  FFMA R12, R9, R3, R12 ;  /* 0x00000003090c7223 */ /* 0x000fc8000000000c */
[----:B------:R-:W-:-:S04]  /*1450*/  FFMA R13, R13, R12, R0 ;  /* 0x0000000c0d0d7223 */ /* 0x000fc80000000000 */
[----:B------:R-:W-:-:S05]  /*1460*/  FFMA R0, R9, R13, R12 ;  /* 0x0000000d09007223 */ /* 0x000fca000000000c */
[----:B------:R-:W-:-:S04]  /*1470*/  SHF.R.U32.HI R3, RZ, 0x17, R0 ;  /* 0x00000017ff037819 */ /* 0x000fc80000011600 */
[----:B------:R-:W-:-:S05]  /*1480*/  LOP3.LUT R6, R3, 0xff, RZ, 0xc0, !PT ;  /* 0x000000ff03067812 */ /* 0x000fca00078ec0ff */
[----:B------:R-:W-:-:S04]  /*1490*/  IMAD.IADD R3, R6, 0x1, R5 ;  /* 0x0000000106037824 */ /* 0x000fc800078e0205 */
[----:B------:R-:W-:-:S05]  /*14a0*/  VIADD R6, R3, 0xffffffff ;  /* 0xffffffff03067836 */ /* 0x000fca0000000000 */
[----:B------:R-:W-:-:S13]  /*14b0*/  ISETP.GE.U32.AND P0, PT, R6, 0xfe, PT ;  /* 0x000000fe0600780c */ /* 0x000fda0003f06070 */
[----:B------:R-:W-:Y:S05]  /*14c0*/  @!P0 BRA `(.L_x_40) ;  /* 0x0000000000808947 */ /* 0x000fea0003800000 */
[----:B------:R-:W-:-:S13]  /*14d0*/  ISETP.GT.AND P0, PT, R3, 0xfe, PT ;  /* 0x000000fe0300780c */ /* 0x000fda0003f04270 */
[----:B------:R-:W-:Y:S05]  /*14e0*/  @P0 BRA `(.L_x_41) ;  /* 0x00000000006c0947 */ /* 0x000fea0003800000 */
[----:B------:R-:W-:-:S13]  /*14f0*/  ISETP.GE.AND P0, PT, R3, 0x1, PT ;  /* 0x000000010300780c */ /* 0x000fda0003f06270 */
[----:B------:R-:W-:Y:S05]  /*1500*/  @P0 BRA `(.L_x_42) ;  /* 0x0000000000740947 */ /* 0x000fea0003800000 */
[----:B------:R-:W-:Y:S02]  /*1510*/  ISETP.GE.AND P0, PT, R3, -0x18, PT ;  /* 0xffffffe80300780c */ /* 0x000fe40003f06270 */
[----:B------:R-:W-:-:S11]  /*1520*/  LOP3.LUT R0, R0, 0x80000000, RZ, 0xc0, !PT ;  /* 0x8000000000007812 */ /* 0x000fd600078ec0ff */
[----:B------:R-:W-:Y:S05]  /*1530*/  @!P0 BRA `(.L_x_42) ;  /* 0x0000000000688947 */ /* 0x000fea0003800000 */
[CCC-:B------:R-:W-:Y:S01]  /*1540*/  FFMA.RZ R5, R9.reuse, R13.reuse, R12.reuse ;  /* 0x0000000d09057223 */ /* 0x1c0fe2000000c00c */
[CCC-:B------:R-:W-:Y:S01]  /*1550*/  FFMA.RP R6, R9.reuse, R13.reuse, R12.reuse ;  /* 0x0000000d09067223 */ /* 0x1c0fe2000000800c */
[----:B------:R-:W-:Y:S01]  /*1560*/  FFMA.RM R13, R9, R13, R12 ;  /* 0x0000000d090d7223 */ /* 0x000fe2000000400c */
[----:B------:R-:W-:Y:S02]  /*1570*/  IADD3 R9, PT, PT, R3, 0x20, RZ ;  /* 0x0000002003097810 */ /* 0x000fe40007ffe0ff */
[----:B------:R-:W-:Y:S02]  /*1580*/  LOP3.LUT R5, R5, 0x7fffff, RZ, 0xc0, !PT ;  /* 0x007fffff05057812 */ /* 0x000fe400078ec0ff */
[----:B------:R-:W-:Y:S02]  /*1590*/  ISETP.NE.AND P3, PT, R3, RZ, PT ;  /* 0x000000ff0300720c */ /* 0x000fe40003f65270 */
[----:B------:R-:W-:Y:S02]  /*15a0*/  LOP3.LUT R12, R5, 0x800000, RZ, 0xfc, !PT ;  /* 0x00800000050c7812 */ /* 0x000fe400078efcff */
[----:B------:R-:W-:Y:S01]  /*15b0*/  ISETP.NE.AND P1, PT, R3, RZ, PT ;  /* 0x000000ff0300720c */ /* 0x000fe20003f25270 */
[----:B------:R-:W-:Y:S01]  /*15c0*/  IMAD.MOV R3, RZ, RZ, -R3 ;  /* 0x000000ffff037224 */ /* 0x000fe200078e0a03 */
[----:B------:R-:W-:-:S02]  /*15d0*/  SHF.L.U32 R9, R12, R9, RZ ;  /* 0x000000090c097219 */ /* 0x000fc400000006ff */
[----:B------:R-:W-:Y:S02]  /*15e0*/  FSETP.NEU.FTZ.AND P0, PT, R6, R13, PT ;  /* 0x0000000d0600720b */ /* 0x000fe40003f1d000 */
[----:B------:R-:W-:Y:S02]  /*15f0*/  SEL R3, R3, RZ, P3 ;  /* 0x000000ff03037207 */ /* 0x000fe40001800000 */
[----:B------:R-:W-:Y:S02]  /*1600*/  ISETP.NE.AND P1, PT, R9, RZ, P1 ;  /* 0x000000ff0900720c */ /* 0x000fe40000f25270 */
[----:B------:R-:W-:Y:S02]  /*1610*/  SHF.R.U32.HI R12, RZ, R3, R12 ;  /* 0x00000003ff0c7219 */ /* 0x000fe4000001160c */
[----:B------:R-:W-:Y:S02]  /*1620*/  PLOP3.LUT P0, PT, P0, P1, PT, 0xf8, 0x8f ;  /* 0x00000000008f781c */ /* 0x000fe40000703f70 */
[----:B------:R-:W-:-:S02]  /*1630*/  SHF.R.U32.HI R5, RZ, 0x1, R12 ;  /* 0x00000001ff057819 */ /* 0x000fc4000001160c */
[----:B------:R-:W-:-:S04]  /*1640*/  SEL R6, RZ, 0x1, !P0 ;  /* 0x00000001ff067807 */ /* 0x000fc80004000000 */
[----:B------:R-:W-:-:S04]  /*1650*/  LOP3.LUT R3, R6, 0x1, R5, 0xf8, !PT ;  /* 0x0000000106037812 */ /* 0x000fc800078ef805 */
[----:B------:R-:W-:-:S05]  /*1660*/  LOP3.LUT R12, R3, R12, RZ, 0xc0, !PT ;  /* 0x0000000c030c7212 */ /* 0x000fca00078ec0ff */
[----:B------:R-:W-:-:S05]  /*1670*/  IMAD.IADD R5, R5, 0x1, R12 ;  /* 0x0000000105057824 */ /* 0x000fca00078e020c */
[----:B------:R-:W-:Y:S01]  /*1680*/  LOP3.LUT R0, R5, R0, RZ, 0xfc, !PT ;  /* 0x0000000005007212 */ /* 0x000fe200078efcff */
[----:B------:R-:W-:Y:S06]  /*1690*/  BRA `(.L_x_42) ;  /* 0x0000000000107947 */ /* 0x000fec0003800000 */
.L_x_41:
[----:B------:R-:W-:-:S04]  /*16a0*/  LOP3.LUT R0, R0, 0x80000000, RZ, 0xc0, !PT ;  /* 0x8000000000007812 */ /* 0x000fc800078ec0ff */
[----:B------:R-:W-:Y:S01]  /*16b0*/  LOP3.LUT R0, R0, 0x7f800000, RZ, 0xfc, !PT ;  /* 0x7f80000000007812 */ /* 0x000fe200078efcff */
[----:B------:R-:W-:Y:S06]  /*16c0*/  BRA `(.L_x_42) ;  /* 0x0000000000047947 */ /* 0x000fec0003800000 */
.L_x_40:
[----:B------:R-:W-:-:S07]  /*16d0*/  LEA R0, R5, R0, 0x17 ;  /* 0x0000000005007211 */ /* 0x000fce00078eb8ff */
.L_x_42:
[----:B------:R-:W-:Y:S05]  /*16e0*/  BSYNC.RECONVERGENT B3 ;  /* 0x0000000000037941 */ /* 0x000fea0003800200 */
.L_x_39:
[----:B------:R-:W-:Y:S05]  /*16f0*/  BRA `(.L_x_43) ;  /* 0x0000000000207947 */ /* 0x000fea0003800000 */
.L_x_38:
[----:B------:R-:W-:-:S04]  /*1700*/  LOP3.LUT R0, R0, 0x80000000, R3, 0x48, !PT ;  /* 0x8000000000007812 */ /* 0x000fc800078e4803 */
[----:B------:R-:W-:Y:S01]  /*1710*/  LOP3.LUT R0, R0, 0x7f800000, RZ, 0xfc, !PT ;  /* 0x7f80000000007812 */ /* 0x000fe200078efcff */
[----:B------:R-:W-:Y:S06]  /*1720*/  BRA `(.L_x_43) ;  /* 0x0000000000147947 */ /* 0x000fec0003800000 */
.L_x_37:
[----:B------:R-:W-:Y:S01]  /*1730*/  LOP3.LUT R0, R0, 0x80000000, R3, 0x48, !PT ;  /* 0x8000000000007812 */ /* 0x000fe200078e4803 */
[----:B------:R-:W-:Y:S06]  /*1740*/  BRA `(.L_x_43) ;  /* 0x00000000000c7947 */ /* 0x000fec0003800000 */
.L_x_36:
[----:B------:R-:W0:Y:S01]  /*1750*/  MUFU.RSQ R0, -QNAN ;  /* 0xffc0000000007908 */ /* 0x000e220000001400 */
[----:B------:R-:W-:Y:S05]  /*1760*/  BRA `(.L_x_43) ;  /* 0x0000000000047947 */ /* 0x000fea0003800000 */
.L_x_35:
[----:B------:R-:W-:-:S07]  /*1770*/  FADD.FTZ R0, R3, R0 ;  /* 0x0000000003007221 */ /* 0x000fce0000010000 */
.L_x_43:
[----:B------:R-:W-:Y:S05]  /*1780*/  BSYNC.RECONVERGENT B2 ;  /* 0x0000000000027941 */ /* 0x000fea0003800200 */
.L_x_33:
[----:B------:R-:W-:-:S04]  /*1790*/  IMAD.MOV.U32 R5, RZ, RZ, 0x0 ;  /* 0x00000000ff057424 */ /* 0x000fc800078e00ff */
[----:B0-----:R-:W-:Y:S05]  /*17a0*/  RET.REL.NODEC R4 `(_Z18kmeansCentroidsDivPfPiii) ;  /* 0xffffffe804147950 */ /* 0x001fea0003c3ffff */
.L_x_44:
        /* <DEDUP_REMOVED lines=13> */
.L_x_107:


//--------------------- .text._Z18kmeansCentroidsSumPfS_PiS0_iii --------------------------
	.section	.text._Z18kmeansCentroidsSumPfS_PiS0_iii,"ax",@progbits
	.align	128
        .global         _Z18kmeansCentroidsSumPfS_PiS0_iii
        .type           _Z18kmeansCentroidsSumPfS_PiS0_iii,@function
        .size           _Z18kmeansCentroidsSumPfS_PiS0_iii,(.L_x_112 - _Z18kmeansCentroidsSumPfS_PiS0_iii)
        .other          _Z18kmeansCentroidsSumPfS_PiS0_iii,@"STO_CUDA_ENTRY STV_DEFAULT"
_Z18kmeansCentroidsSumPfS_PiS0_iii:
.text._Z18kmeansCentroidsSumPfS_PiS0_iii:
[----:B------:R-:W-:Y:S01]  /*0000*/  LDC R1, c[0x0][0x37c] ;  /* 0x0000df00ff017b82 */ /* 0x000fe20000000800 */
[----:B------:R-:W0:Y:S07]  /*0010*/  S2R R0, SR_TID.X ;  /* 0x0000000000007919 */ /* 0x000e2e0000002100 */
[----:B------:R-:W0:Y:S01]  /*0020*/  S2UR UR4, SR_CTAID.X ;  /* 0x00000000000479c3 */ /* 0x000e220000002500 */
[----:B------:R-:W1:Y:S07]  /*0030*/  LDCU UR5, c[0x0][0x3a0] ;  /* 0x00007400ff0577ac */ /* 0x000e6e0008000800 */
[----:B------:R-:W0:Y:S02]  /*0040*/  LDC R3, c[0x0][0x360] ;  /* 0x0000d800ff037b82 */ /* 0x000e240000000800 */
[----:B0-----:R-:W-:-:S05]  /*0050*/  IMAD R3, R3, UR4, R0 ;  /* 0x0000000403037c24 */ /* 0x001fca000f8e0200 */
[----:B-1----:R-:W-:-:S13]  /*0060*/  ISETP.GE.AND P0, PT, R3, UR5, PT ;  /* 0x0000000503007c0c */ /* 0x002fda000bf06270 */
[----:B------:R-:W-:Y:S05]  /*0070*/  @P0 EXIT ;  /* 0x000000000000094d */ /* 0x000fea0003800000 */
[----:B------:R-:W0:Y:S02]  /*0080*/  LDC R4, c[0x0][0x3a4] ;  /* 0x0000e900ff047b82 */ /* 0x000e240000000800 */
[----:B0-----:R-:W-:-:S13]  /*0090*/  ISETP.GE.AND P0, PT, R4, 0x1, PT ;  /* 0x000000010400780c */ /* 0x001fda0003f06270 */
[----:B------:R-:W-:Y:S05]  /*00a0*/  @!P0 EXIT ;  /* 0x000000000000894d */ /* 0x000fea0003800000 */
[----:B------:R-:W0:Y:S01]  /*00b0*/  LDC.64 R6, c[0x0][0x398] ;  /* 0x0000e600ff067b82 */ /* 0x000e220000000a00 */
[----:B------:R-:W1:Y:S01]  /*00c0*/  LDCU.64 UR4, c[0x0][0x358] ;  /* 0x00006b00ff0477ac */ /* 0x000e620008000a00 */
[----:B0-----:R-:W-:-:S06]  /*00d0*/  IMAD.WIDE R6, R3, 0x4, R6 ;  /* 0x0000000403067825 */ /* 0x001fcc00078e0206 */
[----:B-1----:R-:W2:Y:S01]  /*00e0*/  LDG.E R6, desc[UR4][R6.64] ;  /* 0x0000000406067981 */ /* 0x002ea2000c1e1900 */
[C---:B------:R-:W-:Y:S01]  /*00f0*/  ISETP.GE.U32.AND P1, PT, R4.reuse, 0x10, PT ;  /* 0x000000100400780c */ /* 0x040fe20003f26070 */
[----:B------:R-:W-:Y:S01]  /*0100*/  IMAD R0, R3, R4, RZ ;  /* 0x0000000403007224 */ /* 0x000fe200078e02ff */
[----:B------:R-:W-:Y:S01]  /*0110*/  LOP3.LUT P0, R5, R4, 0xf, RZ, 0xc0, !PT ;  /* 0x0000000f04057812 */ /* 0x000fe2000780c0ff */
[----:B------:R-:W-:Y:S02]  /*0120*/  IMAD.MOV.U32 R3, RZ, RZ, RZ ;  /* 0x000000ffff037224 */ /* 0x000fe400078e00ff */
[----:B--2---:R-:W-:-:S04]  /*0130*/  VIADD R9, R6, 0xffffffff ;  /* 0xffffffff06097836 */ /* 0x004fc80000000000 */
[----:B------:R-:W-:-:S04]  /*0140*/  IMAD R2, R9, R4, RZ ;  /* 0x0000000409027224 */ /* 0x000fc800078e02ff */
[----:B------:R-:W-:Y:S05]  /*0150*/  @!P1 BRA `(.L_x_45) ;  /* 0x0000000000b49947 */ /* 0x000fea0003800000 */
[----:B------:R-:W-:Y:S01]  /*0160*/  LOP3.LUT R3, R4, 0x7ffffff0, RZ, 0xc0, !PT ;  /* 0x7ffffff004037812 */ /* 0x000fe200078ec0ff */
[----:B------:R-:W-:Y:S01]  /*0170*/  IMAD.MOV.U32 R10, RZ, RZ, R2 ;  /* 0x000000ffff0a7224 */ /* 0x000fe200078e0002 */
[----:B------:R-:W-:Y:S02]  /*0180*/  MOV R11, R0 ;  /* 0x00000000000b7202 */ /* 0x000fe40000000f00 */
[----:B------:R-:W-:-:S07]  /*0190*/  IADD3 R12, PT, PT, -R3, RZ, RZ ;  /* 0x000000ff030c7210 */ /* 0x000fce0007ffe1ff */
.L_x_46:
[----:B------:R-:W0:Y:S08]  /*01a0*/  LDC.64 R6, c[0x0][0x380] ;  /* 0x0000e000ff067b82 */ /* 0x000e300000000a00 */
[----:B----4-:R-:W1:Y:S01]  /*01b0*/  LDC.64 R8, c[0x0][0x388] ;  /* 0x0000e200ff087b82 */ /* 0x010e620000000a00 */
[----:B0-----:R-:W-:-:S05]  /*01c0*/  IMAD.WIDE R6, R11, 0x4, R6 ;  /* 0x000000040b067825 */ /* 0x001fca00078e0206 */
[----:B------:R-:W2:Y:S01]  /*01d0*/  LDG.E R13, desc[UR4][R6.64] ;  /* 0x00000004060d7981 */ /* 0x000ea2000c1e1900 */
[----:B-1----:R-:W-:-:S05]  /*01e0*/  IMAD.WIDE R8, R10, 0x4, R8 ;  /* 0x000000040a087825 */ /* 0x002fca00078e0208 */
[----:B--2---:R0:W-:Y:S04]  /*01f0*/  REDG.E.ADD.F32.FTZ.RN.STRONG.GPU desc[UR4][R8.64], R13 ;  /* 0x0000000d080079a6 */ /* 0x0041e8000c12f304 */
[----:B------:R-:W2:Y:S04]  /*0200*/  LDG.E R15, desc[UR4][R6.64+0x4] ;  /* 0x00000404060f7981 */ /* 0x000ea8000c1e1900 */
[----:B--2---:R1:W-:Y:S04]  /*0210*/  REDG.E.ADD.F32.FTZ.RN.STRONG.GPU desc[UR4][R8.64+0x4], R15 ;  /* 0x0000040f080079a6 */ /* 0x0043e8000c12f304 */
[----:B------:R-:W2:Y:S04]  /*0220*/  LDG.E R17, desc[UR4][R6.64+0x8] ;  /* 0x0000080406117981 */ /* 0x000ea8000c1e1900 */
[----:B--2---:R2:W-:Y:S04]  /*0230*/  REDG.E.ADD.F32.FTZ.RN.STRONG.GPU desc[UR4][R8.64+0x8], R17 ;  /* 0x00000811080079a6 */ /* 0x0045e8000c12f304 */
[----:B------:R-:W3:Y:S04]  /*0240*/  LDG.E R19, desc[UR4][R6.64+0xc] ;  /* 0x00000c0406137981 */ /* 0x000ee8000c1e1900 */
[----:B---3--:R3:W-:Y:S04]  /*0250*/  REDG.E.ADD.F32.FTZ.RN.STRONG.GPU desc[UR4][R8.64+0xc], R19 ;  /* 0x00000c13080079a6 */ /* 0x0087e8000c12f304 */
[----:B------:R-:W4:Y:S04]  /*0260*/  LDG.E R21, desc[UR4][R6.64+0x10] ;  /* 0x0000100406157981 */ /* 0x000f28000c1e1900 */
[----:B----4-:R4:W-:Y:S04]  /*0270*/  REDG.E.ADD.F32.FTZ.RN.STRONG.GPU desc[UR4][R8.64+0x10], R21 ;  /* 0x00001015080079a6 */ /* 0x0109e8000c12f304 */
[----:B------:R-:W5:Y:S04]  /*0280*/  LDG.E R23, desc[UR4][R6.64+0x14] ;  /* 0x0000140406177981 */ /* 0x000f68000c1e1900 */
[----:B-----5:R5:W-:Y:S04]  /*0290*/  REDG.E.ADD.F32.FTZ.RN.STRONG.GPU desc[UR4][R8.64+0x14], R23 ;  /* 0x00001417080079a6 */ /* 0x020be8000c12f304 */
[----:B0-----:R-:W2:Y:S04]  /*02a0*/  LDG.E R13, desc[UR4][R6.64+0x18] ;  /* 0x00001804060d7981 */ /* 0x001ea8000c1e1900 */
[----:B--2---:R0:W-:Y:S04]  /*02b0*/  REDG.E.ADD.F32.FTZ.RN.STRONG.GPU desc[UR4][R8.64+0x18], R13 ;  /* 0x0000180d080079a6 */ /* 0x0041e8000c12f304 */
[----:B-1----:R-:W2:Y:S04]  /*02c0*/  LDG.E R15, desc[UR4][R6.64+0x1c] ;  /* 0x00001c04060f7981 */ /* 0x002ea8000c1e1900 */
[----:B--2---:R1:W-:Y:S04]  /*02d0*/  REDG.E.ADD.F32.FTZ.RN.STRONG.GPU desc[UR4][R8.64+0x1c], R15 ;  /* 0x00001c0f080079a6 */ /* 0x0043e8000c12f304 */
[----:B------:R-:W2:Y:S04]  /*02e0*/  LDG.E R17, desc[UR4][R6.64+0x20] ;  /* 0x0000200406117981 */ /* 0x000ea8000c1e1900 */
[----:B--2---:R2:W-:Y:S04]  /*02f0*/  REDG.E.ADD.F32.FTZ.RN.STRONG.GPU desc[UR4][R8.64+0x20], R17 ;  /* 0x00002011080079a6 */ /* 0x0045e8000c12f304 */
[----:B---3--:R-:W3:Y:S04]  /*0300*/  LDG.E R19, desc[UR4][R6.64+0x24] ;  /* 0x0000240406137981 */ /* 0x008ee8000c1e1900 */
[----:B---3--:R3:W-:Y:S04]  /*0310*/  REDG.E.ADD.F32.FTZ.RN.STRONG.GPU desc[UR4][R8.64+0x24], R19 ;  /* 0x00002413080079a6 */ /* 0x0087e8000c12f304 */
[----:B----4-:R-:W4:Y:S04]  /*0320*/  LDG.E R21, desc[UR4][R6.64+0x28] ;  /* 0x0000280406157981 */ /* 0x010f28000c1e1900 */
[----:B----4-:R4:W-:Y:S04]  /*0330*/  REDG.E.ADD.F32.FTZ.RN.STRONG.GPU desc[UR4][R8.64+0x28], R21 ;  /* 0x00002815080079a6 */ /* 0x0109e8000c12f304 */
[----:B-----5:R-:W5:Y:S04]  /*0340*/  LDG.E R23, desc[UR4][R6.64+0x2c] ;  /* 0x00002c0406177981 */ /* 0x020f68000c1e1900 */
[----:B-----5:R4:W-:Y:S04]  /*0350*/  REDG.E.ADD.F32.FTZ.RN.STRONG.GPU desc[UR4][R8.64+0x2c], R23 ;  /* 0x00002c17080079a6 */ /* 0x0209e8000c12f304 */
[----:B0-----:R-:W5:Y:S04]  /*0360*/  LDG.E R13, desc[UR4][R6.64+0x30] ;  /* 0x00003004060d7981 */ /* 0x001f68000c1e1900 */
[----:B-----5:R4:W-:Y:S04]  /*0370*/  REDG.E.ADD.F32.FTZ.RN.STRONG.GPU desc[UR4][R8.64+0x30], R13 ;  /* 0x0000300d080079a6 */ /* 0x0209e8000c12f304 */
[----:B-1----:R-:W5:Y:S04]  /*0380*/  LDG.E R15, desc[UR4][R6.64+0x34] ;  /* 0x00003404060f7981 */ /* 0x002f68000c1e1900 */
[----:B-----5:R4:W-:Y:S04]  /*0390*/  REDG.E.ADD.F32.FTZ.RN.STRONG.GPU desc[UR4][R8.64+0x34], R15 ;  /* 0x0000340f080079a6 */ /* 0x0209e8000c12f304 */
[----:B--2---:R-:W2:Y:S01]  /*03a0*/  LDG.E R17, desc[UR4][R6.64+0x38] ;  /* 0x0000380406117981 */ /* 0x004ea2000c1e1900 */
[----:B------:R-:W-:-:S05]  /*03b0*/  VIADD R12, R12, 0x10 ;  /* 0x000000100c0c7836 */ /* 0x000fca0000000000 */
[----:B------:R-:W-:Y:S01]  /*03c0*/  ISETP.NE.AND P1, PT, R12, RZ, PT ;  /* 0x000000ff0c00720c */ /* 0x000fe20003f25270 */
[----:B--2---:R4:W-:Y:S04]  /*03d0*/  REDG.E.ADD.F32.FTZ.RN.STRONG.GPU desc[UR4][R8.64+0x38], R17 ;  /* 0x00003811080079a6 */ /* 0x0049e8000c12f304 */
[----:B---3--:R-:W2:Y:S01]  /*03e0*/  LDG.E R19, desc[UR4][R6.64+0x3c] ;  /* 0x00003c0406137981 */ /* 0x008ea2000c1e1900 */
[----:B------:R-:W-:Y:S01]  /*03f0*/  IADD3 R10, PT, PT, R10, 0x10, RZ ;  /* 0x000000100a0a7810 */ /* 0x000fe20007ffe0ff */
[----:B------:R-:W-:Y:S02]  /*0400*/  VIADD R11, R11, 0x10 ;  /* 0x000000100b0b7836 */ /* 0x000fe40000000000 */
[----:B--2---:R4:W-:Y:S04]  /*0410*/  REDG.E.ADD.F32.FTZ.RN.STRONG.GPU desc[UR4][R8.64+0x3c], R19 ;  /* 0x00003c13080079a6 */ /* 0x0049e8000c12f304 */
[----:B------:R-:W-:Y:S05]  /*0420*/  @P1 BRA `(.L_x_46) ;  /* 0xfffffffc005c1947 */ /* 0x000fea000383ffff */
.L_x_45:
[----:B------:R-:W-:Y:S05]  /*0430*/  @!P0 EXIT ;  /* 0x000000000000894d */ /* 0x000fea0003800000 */
[----:B------:R-:W-:Y:S02]  /*0440*/  ISETP.GE.U32.AND P0, PT, R5, 0x8, PT ;  /* 0x000000080500780c */ /* 0x000fe40003f06070 */
[----:B------:R-:W-:-:S04]  /*0450*/  LOP3.LUT R12, R4, 0x7, RZ, 0xc0, !PT ;  /* 0x00000007040c7812 */ /* 0x000fc800078ec0ff */
[----:B------:R-:W-:-:S07]  /*0460*/  ISETP.NE.AND P1, PT, R12, RZ, PT ;  /* 0x000000ff0c00720c */ /* 0x000fce0003f25270 */
[----:B------:R-:W-:Y:S06]  /*0470*/  @!P0 BRA `(.L_x_47) ;  /* 0x00000000005c8947 */ /* 0x000fec0003800000 */
[----:B------:R-:W0:Y:S01]  /*0480*/  LDC.64 R6, c[0x0][0x380] ;  /* 0x0000e000ff067b82 */ /* 0x000e220000000a00 */
[----:B------:R-:W-:-:S07]  /*0490*/  IADD3 R5, PT, PT, R0, R3, RZ ;  /* 0x0000000300057210 */ /* 0x000fce0007ffe0ff */
[----:B----4-:R-:W1:Y:S01]  /*04a0*/  LDC.64 R8, c[0x0][0x388] ;  /* 0x0000e200ff087b82 */ /* 0x010e620000000a00 */
[----:B0-----:R-:W-:-:S05]  /*04b0*/  IMAD.WIDE R6, R5, 0x4, R6 ;  /* 0x0000000405067825 */ /* 0x001fca00078e0206 */
[----:B------:R-:W2:Y:S01]  /*04c0*/  LDG.E R11, desc[UR4][R6.64] ;  /* 0x00000004060b7981 */ /* 0x000ea2000c1e1900 */
[----:B------:R-:W-:-:S04]  /*04d0*/  IMAD.IADD R5, R2, 0x1, R3 ;  /* 0x0000000102057824 */ /* 0x000fc800078e0203 */
        /* <DEDUP_REMOVED lines=8> */
[----:B------:R-:W3:Y:S04]  /*0560*/  LDG.E R17, desc[UR4][R6.64+0x10] ;  /* 0x0000100406117981 */ /* 0x000ee8000c1e1900 */
[----:B---3--:R2:W-:Y:S04]  /*0570*/  REDG.E.ADD.F32.FTZ.RN.STRONG.GPU desc[UR4][R8.64+0x10], R17 ;  /* 0x00001011080079a6 */ /* 0x0085e8000c12f304 */
[----:B------:R-:W3:Y:S04]  /*0580*/  LDG.E R19, desc[UR4][R6.64+0x14] ;  /* 0x0000140406137981 */ /* 0x000ee8000c1e1900 */
[----:B---3--:R2:W-:Y:S04]  /*0590*/  REDG.E.ADD.F32.FTZ.RN.STRONG.GPU desc[UR4][R8.64+0x14], R19 ;  /* 0x00001413080079a6 */ /* 0x0085e8000c12f304 */
[----:B0-----:R-:W3:Y:S04]  /*05a0*/  LDG.E R11, desc[UR4][R6.64+0x18] ;  /* 0x00001804060b7981 */ /* 0x001ee8000c1e1900 */
[----:B---3--:R2:W-:Y:S04]  /*05b0*/  REDG.E.ADD.F32.FTZ.RN.STRONG.GPU desc[UR4][R8.64+0x18], R11 ;  /* 0x0000180b080079a6 */ /* 0x0085e8000c12f304 */
[----:B-1----:R-:W3:Y:S01]  /*05c0*/  LDG.E R5, desc[UR4][R6.64+0x1c] ;  /* 0x00001c0406057981 */ /* 0x002ee2000c1e1900 */
[----:B------:R-:W-:-:S03]  /*05d0*/  IADD3 R3, PT, PT, R3, 0x8, RZ ;  /* 0x0000000803037810 */ /* 0x000fc60007ffe0ff */
[----:B---3--:R2:W-:Y:S04]  /*05e0*/  REDG.E.ADD.F32.FTZ.RN.STRONG.GPU desc[UR4][R8.64+0x1c], R5 ;  /* 0x00001c05080079a6 */ /* 0x0085e8000c12f304 */
.L_x_47:
[----:B------:R-:W-:Y:S05]  /*05f0*/  @!P1 EXIT ;  /* 0x000000000000994d */ /* 0x000fea0003800000 */
[----:B------:R-:W-:Y:S02]  /*0600*/  ISETP.GE.U32.AND P0, PT, R12, 0x4, PT ;  /* 0x000000040c00780c */ /* 0x000fe40003f06070 */
[----:B------:R-:W-:-:S04]  /*0610*/  LOP3.LUT R10, R4, 0x3, RZ, 0xc0, !PT ;  /* 0x00000003040a7812 */ /* 0x000fc800078ec0ff */
[----:B------:R-:W-:-:S07]  /*0620*/  ISETP.NE.AND P1, PT, R10, RZ, PT ;  /* 0x000000ff0a00720c */ /* 0x000fce0003f25270 */
[----:B------:R-:W-:Y:S06]  /*0630*/  @!P0 BRA `(.L_x_48) ;  /* 0x00000000003c8947 */ /* 0x000fec0003800000 */
[----:B--2---:R-:W0:Y:S01]  /*0640*/  LDC.64 R4, c[0x0][0x380] ;  /* 0x0000e000ff047b82 */ /* 0x004e220000000a00 */
[----:B------:R-:W-:-:S04]  /*0650*/  IMAD.IADD R7, R0, 0x1, R3 ;  /* 0x0000000100077824 */ /* 0x000fc800078e0203 */
[----:B0-----:R-:W-:-:S03]  /*0660*/  IMAD.WIDE R6, R7, 0x4, R4 ;  /* 0x0000000407067825 */ /* 0x001fc600078e0204 */
[----:B------:R-:W0:Y:S02]  /*0670*/  LDC.64 R4, c[0x0][0x388] ;  /* 0x0000e200ff047b82 */ /* 0x000e240000000a00 */
[----:B----4-:R-:W2:Y:S01]  /*0680*/  LDG.E R9, desc[UR4][R6.64] ;  /* 0x0000000406097981 */ /* 0x010ea2000c1e1900 */
[----:B------:R-:W-:-:S05]  /*0690*/  IADD3 R11, PT, PT, R2, R3, RZ ;  /* 0x00000003020b7210 */ /* 0x000fca0007ffe0ff */
[----:B0-----:R-:W-:-:S05]  /*06a0*/  IMAD.WIDE R4, R11, 0x4, R4 ;  /* 0x000000040b047825 */ /* 0x001fca00078e0204 */
[----:B--2---:R0:W-:Y:S04]  /*06b0*/  REDG.E.ADD.F32.FTZ.RN.STRONG.GPU desc[UR4][R4.64], R9 ;  /* 0x00000009040079a6 */ /* 0x0041e8000c12f304 */
[----:B------:R-:W2:Y:S04]  /*06c0*/  LDG.E R11, desc[UR4][R6.64+0x4] ;  /* 0x00000404060b7981 */ /* 0x000ea8000c1e1900 */
[----:B--2---:R0:W-:Y:S04]  /*06d0*/  REDG.E.ADD.F32.FTZ.RN.STRONG.GPU desc[UR4][R4.64+0x4], R11 ;  /* 0x0000040b040079a6 */ /* 0x0041e8000c12f304 */
[----:B------:R-:W2:Y:S04]  /*06e0*/  LDG.E R13, desc[UR4][R6.64+0x8] ;  /* 0x00000804060d7981 */ /* 0x000ea8000c1e1900 */
[----:B--2---:R0:W-:Y:S04]  /*06f0*/  REDG.E.ADD.F32.FTZ.RN.STRONG.GPU desc[UR4][R4.64+0x8], R13 ;  /* 0x0000080d040079a6 */ /* 0x0041e8000c12f304 */
[----:B------:R-:W2:Y:S01]  /*0700*/  LDG.E R15, desc[UR4][R6.64+0xc] ;  /* 0x00000c04060f7981 */ /* 0x000ea2000c1e1900 */
[----:B------:R-:W-:-:S03]  /*0710*/  VIADD R3, R3, 0x4 ;  /* 0x0000000403037836 */ /* 0x000fc60000000000 */
[----:B--2---:R0:W-:Y:S04]  /*0720*/  REDG.E.ADD.F32.FTZ.RN.STRONG.GPU desc[UR4][R4.64+0xc], R15 ;  /* 0x00000c0f040079a6 */ /* 0x0041e8000c12f304 */
.L_x_48:
[----:B------:R-:W-:Y:S05]  /*0730*/  @!P1 EXIT ;  /* 0x000000000000994d */ /* 0x000fea0003800000 */
[----:B------:R-:W1:Y:S01]  /*0740*/  LDC.64 R6, c[0x0][0x380] ;  /* 0x0000e000ff067b82 */ /* 0x000e620000000a00 */
[----:B0-2---:R-:W-:Y:S01]  /*0750*/  IADD3 R11, PT, PT, R0, R3, RZ ;  /* 0x00000003000b7210 */ /* 0x005fe20007ffe0ff */
[----:B----4-:R-:W-:Y:S01]  /*0760*/  IMAD.IADD R13, R2, 0x1, R3 ;  /* 0x00000001020d7824 */ /* 0x010fe200078e0203 */
[----:B------:R-:W-:-:S05]  /*0770*/  IADD3 R10, PT, PT, -R10, RZ, RZ ;  /* 0x000000ff0a0a7210 */ /* 0x000fca0007ffe1ff */
[----:B------:R-:W0:Y:S02]  /*0780*/  LDC.64 R8, c[0x0][0x388] ;  /* 0x0000e200ff087b82 */ /* 0x000e240000000a00 */
.L_x_49:
[----:B-12---:R-:W-:-:S06]  /*0790*/  IMAD.WIDE R2, R11, 0x4, R6 ;  /* 0x000000040b027825 */ /* 0x006fcc00078e0206 */
[----:B------:R-:W2:Y:S01]  /*07a0*/  LDG.E R3, desc[UR4][R2.64] ;  /* 0x0000000402037981 */ /* 0x000ea2000c1e1900 */
[----:B------:R-:W-:Y:S02]  /*07b0*/  VIADD R10, R10, 0x1 ;  /* 0x000000010a0a7836 */ /* 0x000fe40000000000 */
[----:B0-----:R-:W-:-:S03]  /*07c0*/  IMAD.WIDE R4, R13, 0x4, R8 ;  /* 0x000000040d047825 */ /* 0x001fc600078e0208 */
[----:B------:R-:W-:Y:S02]  /*07d0*/  ISETP.NE.AND P0, PT, R10, RZ, PT ;  /* 0x000000ff0a00720c */ /* 0x000fe40003f05270 */
[----:B------:R-:W-:Y:S02]  /*07e0*/  IADD3 R11, PT, PT, R11, 0x1, RZ ;  /* 0x000000010b0b7810 */ /* 0x000fe40007ffe0ff */
[----:B------:R-:W-:Y:S01]  /*07f0*/  IADD3 R13, PT, PT, R13, 0x1, RZ ;  /* 0x000000010d0d7810 */ /* 0x000fe20007ffe0ff */
[----:B--2---:R2:W-:Y:S08]  /*0800*/  REDG.E.ADD.F32.FTZ.RN.STRONG.GPU desc[UR4][R4.64], R3 ;  /* 0x00000003040079a6 */ /* 0x0045f0000c12f304 */
[----:B------:R-:W-:Y:S05]  /*0810*/  @P0 BRA `(.L_x_49) ;  /* 0xfffffffc00dc0947 */ /* 0x000fea000383ffff */
[----:B------:R-:W-:Y:S05]  /*0820*/  EXIT ;  /* 0x000000000000794d */ /* 0x000fea0003800000 */
.L_x_50:
        /* <DEDUP_REMOVED lines=13> */
.L_x_112:


//--------------------- .text._Z20kmeansMapClassTilingPfS_PiS0_S0_iii --------------------------
	.section	.text._Z20kmeansMapClassTilingPfS_PiS0_S0_iii,"ax",@progbits
	.align	128
        .global         _Z20kmeansMapClassTilingPfS_PiS0_S0_iii
        .type           _Z20kmeansMapClassTilingPfS_PiS0_S0_iii,@function
        .size           _Z20kmeansMapClassTilingPfS_PiS0_S0_iii,(.L_x_108 - _Z20kmeansMapClassTilingPfS_PiS0_S0_iii)
        .other          _Z20kmeansMapClassTilingPfS_PiS0_S0_iii,@"STO_CUDA_ENTRY STV_DEFAULT"
_Z20kmeansMapClassTilingPfS_PiS0_S0_iii:
.text._Z20kmeansMapClassTilingPfS_PiS0_S0_iii:
[----:B------:R-:W-:Y:S01]  /*0000*/  LDC R1, c[0x0][0x37c] ;  /* 0x0000df00ff017b82 */ /* 0x000fe20000000800 */
[----:B------:R-:W0:Y:S01]  /*0010*/  S2R R3, SR_TID.X ;  /* 0x0000000000037919 */ /* 0x000e220000002100 */
[----:B------:R-:W0:Y:S06]  /*0020*/  LDCU UR7, c[0x0][0x3b0] ;  /* 0x00007600ff0777ac */ /* 0x000e2c0008000800 */
[----:B------:R-:W1:Y:S01]  /*0030*/  S2UR UR4, SR_CTAID.X ;  /* 0x00000000000479c3 */ /* 0x000e620000002500 */
[----:B------:R-:W-:Y:S07]  /*0040*/  BSSY.RECONVERGENT B0, `(.L_x_51) ;  /* 0x000000e000007945 */ /* 0x000fee0003800200 */
[----:B------:R-:W1:Y:S01]  /*0050*/  LDC R0, c[0x0][0x360] ;  /* 0x0000d800ff007b82 */ /* 0x000e620000000800 */
[----:B0-----:R-:W-:Y:S01]  /*0060*/  ISETP.GE.AND P0, PT, R3, UR7, PT ;  /* 0x0000000703007c0c */ /* 0x001fe2000bf06270 */
[----:B-1----:R-:W-:-:S12]  /*0070*/  IMAD R18, R0, UR4, R3 ;  /* 0x0000000400127c24 */ /* 0x002fd8000f8e0203 */
[----:B------:R-:W-:Y:S05]  /*0080*/  @P0 BRA `(.L_x_52) ;  /* 0x0000000000240947 */ /* 0x000fea0003800000 */
[----:B------:R-:W0:Y:S01]  /*0090*/  S2R R7, SR_CgaCtaId ;  /* 0x0000000000077919 */ /* 0x000e220000008800 */
[----:B------:R-:W-:Y:S01]  /*00a0*/  MOV R2, 0x400 ;  /* 0x0000040000027802 */ /* 0x000fe20000000f00 */
[----:B------:R-:W-:-:S03]  /*00b0*/  IMAD.MOV.U32 R5, RZ, RZ, R3 ;  /* 0x000000ffff057224 */ /* 0x000fc600078e0003 */
[----:B0-----:R-:W-:-:S07]  /*00c0*/  LEA R2, R7, R2, 0x18 ;  /* 0x0000000207027211 */ /* 0x001fce00078ec0ff */
.L_x_53:
[----:B------:R-:W-:Y:S01]  /*00d0*/  IMAD R4, R5, 0x4, R2 ;  /* 0x0000000405047824 */ /* 0x000fe200078e0202 */
[----:B------:R-:W-:-:S04]  /*00e0*/  IADD3 R5, PT, PT, R0, R5, RZ ;  /* 0x0000000500057210 */ /* 0x000fc80007ffe0ff */
[----:B------:R0:W-:Y:S01]  /*00f0*/  STS [R4], RZ ;  /* 0x000000ff04007388 */ /* 0x0001e20000000800 */
[----:B------:R-:W-:-:S13]  /*0100*/  ISETP.GE.AND P0, PT, R5, UR7, PT ;  /* 0x0000000705007c0c */ /* 0x000fda000bf06270 */
[----:B0-----:R-:W-:Y:S05]  /*0110*/  @!P0 BRA `(.L_x_53) ;  /* 0xfffffffc00ec8947 */ /* 0x001fea000383ffff */
.L_x_52:
[----:B------:R-:W-:Y:S05]  /*0120*/  BSYNC.RECONVERGENT B0 ;  /* 0x0000000000007941 */ /* 0x000fea0003800200 */
.L_x_51:
[----:B------:R-:W0:Y:S01]  /*0130*/  S2UR UR5, SR_CgaCtaId ;  /* 0x00000000000579c3 */ /* 0x000e220000008800 */
[----:B------:R-:W-:Y:S01]  /*0140*/  UMOV UR4, 0x400 ;  /* 0x0000040000047882 */ /* 0x000fe20000000000 */
[----:B------:R-:W-:Y:S01]  /*0150*/  ISETP.NE.AND P0, PT, R3, RZ, PT ;  /* 0x000000ff0300720c */ /* 0x000fe20003f05270 */
[----:B------:R-:W-:Y:S01]  /*0160*/  UISETP.GE.AND UP0, UPT, UR7, 0x1, UPT ;  /* 0x000000010700788c */ /* 0x000fe2000bf06270 */
[----:B------:R-:W-:Y:S01]  /*0170*/  IMAD.MOV.U32 R2, RZ, RZ, 0x1 ;  /* 0x00000001ff027424 */ /* 0x000fe200078e00ff */
[----:B------:R-:W1:Y:S01]  /*0180*/  LDCU.64 UR8, c[0x0][0x358] ;  /* 0x00006b00ff0877ac */ /* 0x000e620008000a00 */
[----:B0-----:R-:W-:-:S04]  /*0190*/  ULEA UR4, UR5, UR4, 0x18 ;  /* 0x0000000405047291 */ /* 0x001fc8000f8ec0ff */
[----:B------:R-:W-:-:S09]  /*01a0*/  ULEA UR4, UR7, UR4, 0x2 ;  /* 0x0000000407047291 */ /* 0x000fd2000f8e10ff */
[----:B------:R-:W-:Y:S01]  /*01b0*/  @!P0 STS [UR4], RZ ;  /* 0x000000ffff008988 */ /* 0x000fe20008000804 */
[----:B-1----:R-:W-:Y:S05]  /*01c0*/  BRA.U !UP0, `(.L_x_54) ;  /* 0x0000000908dc7547 */ /* 0x002fea000b800000 */
[----:B------:R-:W0:Y:S01]  /*01d0*/  LDC R9, c[0x0][0x3ac] ;  /* 0x0000eb00ff097b82 */ /* 0x000e220000000800 */
[----:B------:R-:W-:Y:S02]  /*01e0*/  HFMA2 R5, -RZ, RZ, 0, 0 ;  /* 0x00000000ff057431 */ /* 0x000fe400000001ff */
[----:B------:R-:W-:Y:S02]  /*01f0*/  IMAD.MOV.U32 R4, RZ, RZ, 0x7f7fffff ;  /* 0x7f7fffffff047424 */ /* 0x000fe400078e00ff */
[----:B------:R-:W-:Y:S02]  /*0200*/  IMAD.MOV.U32 R2, RZ, RZ, 0x1 ;  /* 0x00000001ff027424 */ /* 0x000fe400078e00ff */
[----:B0-----:R-:W-:Y:S01]  /*0210*/  IMAD R6, R18, R9, RZ ;  /* 0x0000000912067224 */ /* 0x001fe200078e02ff */
[C---:B------:R-:W-:Y:S02]  /*0220*/  LOP3.LUT R7, R9.reuse, 0x7ffffff8, RZ, 0xc0, !PT ;  /* 0x7ffffff809077812 */ /* 0x040fe400078ec0ff */
[----:B------:R-:W-:-:S02]  /*0230*/  LOP3.LUT R8, R9, 0x7, RZ, 0xc0, !PT ;  /* 0x0000000709087812 */ /* 0x000fc400078ec0ff */
[----:B------:R-:W-:Y:S01]  /*0240*/  LOP3.LUT R9, R9, 0x3, RZ, 0xc0, !PT ;  /* 0x0000000309097812 */ /* 0x000fe200078ec0ff */
[----:B------:R-:W-:Y:S01]  /*0250*/  IMAD.MOV R11, RZ, RZ, -R7 ;  /* 0x000000ffff0b7224 */ /* 0x000fe200078e0a07 */
[----:B------:R-:W-:-:S07]  /*0260*/  SHF.R.S32.HI R10, RZ, 0x1f, R6 ;  /* 0x0000001fff0a7819 */ /* 0x000fce0000011406 */
.L_x_67:
[----:B------:R-:W0:Y:S01]  /*0270*/  LDC R20, c[0x0][0x3ac] ;  /* 0x0000eb00ff147b82 */ /* 0x000e220000000800 */
[----:B------:R-:W-:Y:S01]  /*0280*/  BSSY.RECONVERGENT B0, `(.L_x_55) ;  /* 0x000000d000007945 */ /* 0x000fe20003800200 */
[----:B0-----:R-:W-:-:S13]  /*0290*/  ISETP.GE.AND P0, PT, R3, R20, PT ;  /* 0x000000140300720c */ /* 0x001fda0003f06270 */
[----:B-1----:R-:W-:Y:S05]  /*02a0*/  @P0 BRA `(.L_x_56) ;  /* 0x0000000000280947 */ /* 0x002fea0003800000 */
[----:B------:R-:W0:Y:S01]  /*02b0*/  LDC.64 R12, c[0x0][0x388] ;  /* 0x0000e200ff0c7b82 */ /* 0x000e220000000a00 */
[----:B------:R-:W-:-:S07]  /*02c0*/  MOV R17, R3 ;  /* 0x0000000300117202 */ /* 0x000fce0000000f00 */
.L_x_57:
[----:B------:R-:W-:-:S04]  /*02d0*/  IMAD R15, R5, R20, R17 ;  /* 0x00000014050f7224 */ /* 0x000fc800078e0211 */
[----:B01----:R-:W-:-:S06]  /*02e0*/  IMAD.WIDE R14, R15, 0x4, R12 ;  /* 0x000000040f0e7825 */ /* 0x003fcc00078e020c */
[----:B------:R-:W2:Y:S01]  /*02f0*/  LDG.E R14, desc[UR8][R14.64] ;  /* 0x000000080e0e7981 */ /* 0x000ea2000c1e1900 */
[----:B------:R-:W-:Y:S01]  /*0300*/  LEA R19, R17, UR4, 0x2 ;  /* 0x0000000411137c11 */ /* 0x000fe2000f8e10ff */
[----:B------:R-:W-:-:S05]  /*0310*/  IMAD.IADD R17, R0, 0x1, R17 ;  /* 0x0000000100117824 */ /* 0x000fca00078e0211 */
[----:B------:R-:W-:Y:S01]  /*0320*/  ISETP.GE.AND P0, PT, R17, R20, PT ;  /* 0x000000141100720c */ /* 0x000fe20003f06270 */
[----:B--2---:R1:W-:-:S12]  /*0330*/  STS [R19+0x4], R14 ;  /* 0x0000040e13007388 */ /* 0x0043d80000000800 */
[----:B------:R-:W-:Y:S05]  /*0340*/  @!P0 BRA `(.L_x_57) ;  /* 0xfffffffc00e08947 */ /* 0x000fea000383ffff */
.L_x_56:
[----:B------:R-:W-:Y:S05]  /*0350*/  BSYNC.RECONVERGENT B0 ;  /* 0x0000000000007941 */ /* 0x000fea0003800200 */
.L_x_55:
[----:B------:R-:W0:Y:S01]  /*0360*/  LDCU UR5, c[0x0][0x3a8] ;  /* 0x00007500ff0577ac */ /* 0x000e220008000800 */
[----:B------:R-:W-:Y:S01]  /*0370*/  BSSY.RECONVERGENT B0, `(.L_x_58) ;  /* 0x0000097000007945 */ /* 0x000fe20003800200 */
[----:B------:R-:W-:Y:S01]  /*0380*/  BAR.SYNC.DEFER_BLOCKING 0x0 ;  /* 0x0000000000007b1d */ /* 0x000fe20000010000 */
[----:B0-----:R-:W-:-:S13]  /*0390*/  ISETP.GE.AND P0, PT, R18, UR5, PT ;  /* 0x0000000512007c0c */ /* 0x001fda000bf06270 */
[----:B------:R-:W-:Y:S05]  /*03a0*/  @P0 BRA `(.L_x_59) ;  /* 0x00000008004c0947 */ /* 0x000fea0003800000 */
[----:B------:R-:W-:Y:S01]  /*03b0*/  ISETP.GE.AND P0, PT, R20, 0x1, PT ;  /* 0x000000011400780c */ /* 0x000fe20003f06270 */
[----:B------:R-:W-:-:S12]  /*03c0*/  IMAD.MOV.U32 R21, RZ, RZ, RZ ;  /* 0x000000ffff157224 */ /* 0x000fd800078e00ff */
[----:B------:R-:W-:Y:S05]  /*03d0*/  @!P0 BRA `(.L_x_60) ;  /* 0x0000000400fc8947 */ /* 0x000fea0003800000 */
[----:B------:R-:W-:Y:S01]  /*03e0*/  ISETP.GE.U32.AND P0, PT, R20, 0x8, PT ;  /* 0x000000081400780c */ /* 0x000fe20003f06070 */
[----:B------:R-:W-:Y:S02]  /*03f0*/  IMAD R12, R5, R20, RZ ;  /* 0x00000014050c7224 */ /* 0x000fe400078e02ff */
[----:B------:R-:W-:Y:S02]  /*0400*/  HFMA2 R21, -RZ, RZ, 0, 0 ;  /* 0x00000000ff157431 */ /* 0x000fe400000001ff */
[----:B-1----:R-:W-:Y:S01]  /*0410*/  IMAD.MOV.U32 R19, RZ, RZ, RZ ;  /* 0x000000ffff137224 */ /* 0x002fe200078e00ff */
[----:B------:R-:W-:-:S07]  /*0420*/  SHF.R.S32.HI R13, RZ, 0x1f, R12 ;  /* 0x0000001fff0d7819 */ /* 0x000fce000001140c */
[----:B------:R-:W-:Y:S05]  /*0430*/  @!P0 BRA `(.L_x_61) ;  /* 0x0000000000d08947 */ /* 0x000fea0003800000 */
[----:B------:R-:W0:Y:S01]  /*0440*/  LDC.64 R14, c[0x0][0x380] ;  /* 0x0000e000ff0e7b82 */ /* 0x000e220000000a00 */
[----:B------:R-:W-:-:S07]  /*0450*/  IMAD.MOV.U32 R21, RZ, RZ, RZ ;  /* 0x000000ffff157224 */ /* 0x000fce00078e00ff */
[----:B------:R-:W1:Y:S01]  /*0460*/  LDC.64 R16, c[0x0][0x388] ;  /* 0x0000e200ff107b82 */ /* 0x000e620000000a00 */
[----:B0-----:R-:W-:-:S04]  /*0470*/  LEA R19, P0, R6, R14, 0x2 ;  /* 0x0000000e06137211 */ /* 0x001fc800078010ff */
[----:B------:R-:W-:Y:S02]  /*0480*/  LEA.HI.X R22, R6, R15, R10, 0x2, P0 ;  /* 0x0000000f06167211 */ /* 0x000fe400000f140a */
[----:B-1----:R-:W-:Y:S02]  /*0490*/  LEA R14, P2, R12, R16, 0x2 ;  /* 0x000000100c0e7211 */ /* 0x002fe400078410ff */
[----:B------:R-:W-:Y:S02]  /*04a0*/  IADD3 R16, P1, PT, R19, 0x10, RZ ;  /* 0x0000001013107810 */ /* 0x000fe40007f3e0ff */
[----:B------:R-:W-:Y:S02]  /*04b0*/  IADD3 R14, P3, PT, R14, 0x10, RZ ;  /* 0x000000100e0e7810 */ /* 0x000fe40007f7e0ff */
[----:B------:R-:W-:Y:S01]  /*04c0*/  LEA.HI.X R15, R12, R17, R13, 0x2, P2 ;  /* 0x000000110c0f7211 */ /* 0x000fe200010f140d */
[----:B------:R-:W-:Y:S01]  /*04d0*/  IMAD.X R17, RZ, RZ, R22, P1 ;  /* 0x000000ffff117224 */ /* 0x000fe200008e0616 */
[----:B------:R-:W-:-:S03]  /*04e0*/  MOV R19, R11 ;  /* 0x0000000b00137202 */ /* 0x000fc60000000f00 */
[----:B------:R-:W-:-:S07]  /*04f0*/  IMAD.X R15, RZ, RZ, R15, P3 ;  /* 0x000000ffff0f7224 */ /* 0x000fce00018e060f */
.L_x_62:
[----:B------:R-:W2:Y:S04]  /*0500*/  LDG.E R22, desc[UR8][R16.64+-0x10] ;  /* 0xfffff00810167981 */ /* 0x000ea8000c1e1900 */
[----:B------:R-:W2:Y:S04]  /*0510*/  LDG.E R23, desc[UR8][R14.64+-0x10] ;  /* 0xfffff0080e177981 */ /* 0x000ea8000c1e1900 */
[----:B------:R-:W3:Y:S04]  /*0520*/  LDG.E R26, desc[UR8][R16.64+-0xc] ;  /* 0xfffff408101a7981 */ /* 0x000ee8000c1e1900 */
[----:B------:R-:W3:Y:S01]  /*0530*/  LDG.E R27, desc[UR8][R14.64+-0xc] ;  /* 0xfffff4080e1b7981 */ /* 0x000ee2000c1e1900 */
[----:B--2---:R-:W-:-:S03]  /*0540*/  FADD R24, R22, -R23 ;  /* 0x8000001716187221 */ /* 0x004fc60000000000 */
[----:B------:R-:W2:Y:S04]  /*0550*/  LDG.E R23, desc[UR8][R16.64+-0x8] ;  /* 0xfffff80810177981 */ /* 0x000ea8000c1e1900 */
[----:B------:R-:W2:Y:S01]  /*0560*/  LDG.E R22, desc[UR8][R14.64+-0x8] ;  /* 0xfffff8080e167981 */ /* 0x000ea2000c1e1900 */
[----:B------:R-:W-:Y:S01]  /*0570*/  FFMA R25, R24, R24, R21 ;  /* 0x0000001818197223 */ /* 0x000fe20000000015 */
[----:B---3--:R-:W-:Y:S02]  /*0580*/  FADD R26, R26, -R27 ;  /* 0x8000001b1a1a7221 */ /* 0x008fe40000000000 */
[----:B------:R-:W3:Y:S04]  /*0590*/  LDG.E R24, desc[UR8][R16.64+-0x4] ;  /* 0xfffffc0810187981 */ /* 0x000ee8000c1e1900 */
[----:B------:R-:W3:Y:S01]  /*05a0*/  LDG.E R21, desc[UR8][R14.64+-0x4] ;  /* 0xfffffc080e157981 */ /* 0x000ee2000c1e1900 */
[----:B------:R-:W-:Y:S01]  /*05b0*/  FFMA R25, R26, R26, R25 ;  /* 0x0000001a1a197223 */ /* 0x000fe20000000019 */
[----:B--2---:R-:W-:-:S02]  /*05c0*/  FADD R26, R23, -R22 ;  /* 0x80000016171a7221 */ /* 0x004fc40000000000 */
        /* <DEDUP_REMOVED lines=8> */
[----:B------:R-:W2:Y:S02]  /*0650*/  LDG.E R23, desc[UR8][R16.64+0x8] ;  /* 0x0000080810177981 */ /* 0x000ea4000c1e1900 */
[----:B------:R-:W-:Y:S02]  /*0660*/  FFMA R25, R26, R26, R25 ;  /* 0x0000001a1a197223 */ /* 0x000fe40000000019 */
[----:B------:R-:W2:Y:S01]  /*0670*/  LDG.E R22, desc[UR8][R14.64+0x8] ;  /* 0x000008080e167981 */ /* 0x000ea2000c1e1900 */
[----:B---3--:R-:W-:-:S03]  /*0680*/  FADD R26, R24, -R21 ;  /* 0x80000015181a7221 */ /* 0x008fc60000000000 */
[----:B------:R0:W3:Y:S04]  /*0690*/  LDG.E R21, desc[UR8][R16.64+0xc] ;  /* 0x00000c0810157981 */ /* 0x0000e8000c1e1900 */
[----:B------:R1:W3:Y:S01]  /*06a0*/  LDG.E R24, desc[UR8][R14.64+0xc] ;  /* 0x00000c080e187981 */ /* 0x0002e2000c1e1900 */
[----:B------:R-:W-:Y:S01]  /*06b0*/  IADD3 R19, PT, PT, R19, 0x8, RZ ;  /* 0x0000000813137810 */ /* 0x000fe20007ffe0ff */
[----:B------:R-:W-:-:S03]  /*06c0*/  FFMA R25, R26, R26, R25 ;  /* 0x0000001a1a197223 */ /* 0x000fc60000000019 */
[----:B------:R-:W-:Y:S02]  /*06d0*/  ISETP.NE.AND P0, PT, R19, RZ, PT ;  /* 0x000000ff1300720c */ /* 0x000fe40003f05270 */
[----:B0-----:R-:W-:Y:S02]  /*06e0*/  IADD3 R16, P1, PT, R16, 0x20, RZ ;  /* 0x0000002010107810 */ /* 0x001fe40007f3e0ff */
[----:B-1----:R-:W-:-:S03]  /*06f0*/  IADD3 R14, P2, PT, R14, 0x20, RZ ;  /* 0x000000200e0e7810 */ /* 0x002fc60007f5e0ff */
[----:B------:R-:W-:Y:S02]  /*0700*/  IMAD.X R17, RZ, RZ, R17, P1 ;  /* 0x000000ffff117224 */ /* 0x000fe400008e0611 */
[----:B------:R-:W-:Y:S02]  /*0710*/  IMAD.X R15, RZ, RZ, R15, P2 ;  /* 0x000000ffff0f7224 */ /* 0x000fe400010e060f */
[----:B--2---:R-:W-:-:S04]  /*0720*/  FADD R22, R23, -R22 ;  /* 0x8000001617167221 */ /* 0x004fc80000000000 */
[----:B------:R-:W-:Y:S01]  /*0730*/  FFMA R25, R22, R22, R25 ;  /* 0x0000001616197223 */ /* 0x000fe20000000019 */
[----:B---3--:R-:W-:-:S04]  /*0740*/  FADD R24, R21, -R24 ;  /* 0x8000001815187221 */ /* 0x008fc80000000000 */
[----:B------:R-:W-:Y:S01]  /*0750*/  FFMA R21, R24, R24, R25 ;  /* 0x0000001818157223 */ /* 0x000fe20000000019 */
[----:B------:R-:W-:Y:S06]  /*0760*/  @P0 BRA `(.L_x_62) ;  /* 0xfffffffc00640947 */ /* 0x000fec000383ffff */
[----:B------:R-:W-:-:S07]  /*0770*/  MOV R19, R7 ;  /* 0x0000000700137202 */ /* 0x000fce0000000f00 */
.L_x_61:
[----:B------:R-:W-:-:S13]  /*0780*/  ISETP.NE.AND P0, PT, R8, RZ, PT ;  /* 0x000000ff0800720c */ /* 0x000fda0003f05270 */
[----:B------:R-:W-:Y:S05]  /*0790*/  @!P0 BRA `(.L_x_60) ;  /* 0x00000004000c8947 */ /* 0x000fea0003800000 */
[----:B------:R-:W-:Y:S01]  /*07a0*/  VIADD R14, R8, 0xffffffff ;  /* 0xffffffff080e7836 */ /* 0x000fe20000000000 */
[----:B------:R-:W-:-:S04]  /*07b0*/  ISETP.NE.AND P0, PT, R9, RZ, PT ;  /* 0x000000ff0900720c */ /* 0x000fc80003f05270 */
[----:B------:R-:W-:-:S13]  /*07c0*/  ISETP.GE.U32.AND P1, PT, R14, 0x3, PT ;  /* 0x000000030e00780c */ /* 0x000fda0003f26070 */
[----:B------:R-:W-:Y:S05]  /*07d0*/  @!P1 BRA `(.L_x_63) ;  /* 0x00000000006c9947 */ /* 0x000fea0003800000 */
[----:B------:R-:W0:Y:S01]  /*07e0*/  LDC.64 R14, c[0x0][0x380] ;  /* 0x0000e000ff0e7b82 */ /* 0x000e220000000a00 */
[-C--:B------:R-:W-:Y:S02]  /*07f0*/  IADD3 R24, P2, PT, R6, R19.reuse, RZ ;  /* 0x0000001306187210 */ /* 0x080fe40007f5e0ff */
[----:B------:R-:W-:-:S03]  /*0800*/  IADD3 R22, P1, PT, R12, R19, RZ ;  /* 0x000000130c167210 */ /* 0x000fc60007f3e0ff */
[----:B------:R-:W-:Y:S01]  /*0810*/  IMAD.X R25, RZ, RZ, R10, P2 ;  /* 0x000000ffff197224 */ /* 0x000fe200010e060a */
[----:B------:R-:W-:Y:S01]  /*0820*/  IADD3.X R23, PT, PT, RZ, R13, RZ, P1, !PT ;  /* 0x0000000dff177210 */ /* 0x000fe20000ffe4ff */
[----:B------:R-:W1:Y:S01]  /*0830*/  LDC.64 R16, c[0x0][0x388] ;  /* 0x0000e200ff107b82 */ /* 0x000e620000000a00 */
[----:B0-----:R-:W-:-:S04]  /*0840*/  LEA R14, P2, R24, R14, 0x2 ;  /* 0x0000000e180e7211 */ /* 0x001fc800078410ff */
[----:B------:R-:W-:Y:S02]  /*0850*/  LEA.HI.X R15, R24, R15, R25, 0x2, P2 ;  /* 0x0000000f180f7211 */ /* 0x000fe400010f1419 */
[----:B-1----:R-:W-:-:S03]  /*0860*/  LEA R16, P3, R22, R16, 0x2 ;  /* 0x0000001016107211 */ /* 0x002fc600078610ff */
[----:B------:R-:W2:Y:S01]  /*0870*/  LDG.E R25, desc[UR8][R14.64] ;  /* 0x000000080e197981 */ /* 0x000ea2000c1e1900 */
[----:B------:R-:W-:-:S03]  /*0880*/  LEA.HI.X R17, R22, R17, R23, 0x2, P3 ;  /* 0x0000001116117211 */ /* 0x000fc600018f1417 */
[----:B------:R-:W3:Y:S04]  /*0890*/  LDG.E R24, desc[UR8][R14.64+0x4] ;  /* 0x000004080e187981 */ /* 0x000ee8000c1e1900 */
[----:B------:R-:W2:Y:S04]  /*08a0*/  LDG.E R26, desc[UR8][R16.64] ;  /* 0x00000008101a7981 */ /* 0x000ea8000c1e1900 */
[----:B------:R-:W3:Y:S04]  /*08b0*/  LDG.E R27, desc[UR8][R16.64+0x4] ;  /* 0x00000408101b7981 */ /* 0x000ee8000c1e1900 */
[----:B------:R-:W4:Y:S04]  /*08c0*/  LDG.E R22, desc[UR8][R14.64+0x8] ;  /* 0x000008080e167981 */ /* 0x000f28000c1e1900 */
[----:B------:R-:W5:Y:S04]  /*08d0*/  LDG.E R23, desc[UR8][R14.64+0xc] ;  /* 0x00000c080e177981 */ /* 0x000f68000c1e1900 */
[----:B------:R-:W5:Y:S01]  /*08e0*/  LDG.E R28, desc[UR8][R16.64+0xc] ;  /* 0x00000c08101c7981 */ /* 0x000f62000c1e1900 */
[----:B--2---:R-:W-:-:S03]  /*08f0*/  FADD R26, R25, -R26 ;  /* 0x8000001a191a7221 */ /* 0x004fc60000000000 */
[----:B------:R-:W4:Y:S01]  /*0900*/  LDG.E R25, desc[UR8][R16.64+0x8] ;  /* 0x0000080810197981 */ /* 0x000f22000c1e1900 */
[----:B------:R-:W-:Y:S01]  /*0910*/  FFMA R21, R26, R26, R21 ;  /* 0x0000001a1a157223 */ /* 0x000fe20000000015 */
[----:B---3--:R-:W-:-:S04]  /*0920*/  FADD R24, R24, -R27 ;  /* 0x8000001b18187221 */ /* 0x008fc80000000000 */
[----:B------:R-:W-:Y:S01]  /*0930*/  FFMA R21, R24, R24, R21 ;  /* 0x0000001818157223 */ /* 0x000fe20000000015 */
[----:B------:R-:W-:Y:S02]  /*0940*/  VIADD R19, R19, 0x4 ;  /* 0x0000000413137836 */ /* 0x000fe40000000000 */
[----:B-----5:R-:W-:Y:S01]  /*0950*/  FADD R28, R23, -R28 ;  /* 0x8000001c171c7221 */ /* 0x020fe20000000000 */
[----:B----4-:R-:W-:-:S04]  /*0960*/  FADD R22, R22, -R25 ;  /* 0x8000001916167221 */ /* 0x010fc80000000000 */
[----:B------:R-:W-:-:S04]  /*0970*/  FFMA R21, R22, R22, R21 ;  /* 0x0000001616157223 */ /* 0x000fc80000000015 */
[----:B------:R-:W-:-:S07]  /*0980*/  FFMA R21, R28, R28, R21 ;  /* 0x0000001c1c157223 */ /* 0x000fce0000000015 */
.L_x_63:
[----:B------:R-:W-:Y:S05]  /*0990*/  @!P0 BRA `(.L_x_60) ;  /* 0x00000000008c8947 */ /* 0x000fea0003800000 */
[----:B------:R-:W0:Y:S01]  /*09a0*/  LDC.64 R16, c[0x0][0x380] ;  /* 0x0000e000ff107b82 */ /* 0x000e220000000a00 */
[----:B------:R-:W-:-:S07]  /*09b0*/  ISETP.NE.AND P1, PT, R9, 0x1, PT ;  /* 0x000000010900780c */ /* 0x000fce0003f25270 */
[----:B------:R-:W1:Y:S06]  /*09c0*/  LDC.64 R14, c[0x0][0x388] ;  /* 0x0000e200ff0e7b82 */ /* 0x000e6c0000000a00 */
[-C--:B------:R-:W-:Y:S02]  /*09d0*/  @P1 IADD3 R23, P0, PT, R6, R19.reuse, RZ ;  /* 0x0000001306171210 */ /* 0x080fe40007f1e0ff */
[----:B------:R-:W-:Y:S01]  /*09e0*/  @P1 IADD3 R25, P2, PT, R12, R19, RZ ;  /* 0x000000130c191210 */ /* 0x000fe20007f5e0ff */
[----:B------:R-:W-:Y:S02]  /*09f0*/  @P1 VIADD R19, R19, 0x2 ;  /* 0x0000000213131836 */ /* 0x000fe40000000000 */
[----:B------:R-:W-:Y:S01]  /*0a00*/  @P1 IMAD.X R24, RZ, RZ, R10, P0 ;  /* 0x000000ffff181224 */ /* 0x000fe200000e060a */
[----:B0-----:R-:W-:-:S04]  /*0a10*/  @P1 LEA R22, P0, R23, R16, 0x2 ;  /* 0x0000001017161211 */ /* 0x001fc800078010ff */
[----:B------:R-:W-:Y:S02]  /*0a20*/  @P1 LEA.HI.X R23, R23, R17, R24, 0x2, P0 ;  /* 0x0000001117171211 */ /* 0x000fe400000f1418 */
[----:B------:R-:W0:Y:S01]  /*0a30*/  LDC.64 R16, c[0x0][0x380] ;  /* 0x0000e000ff107b82 */ /* 0x000e220000000a00 */
[----:B------:R-:W-:Y:S02]  /*0a40*/  LOP3.LUT P0, RZ, R20, 0x1, RZ, 0xc0, !PT ;  /* 0x0000000114ff7812 */ /* 0x000fe4000780c0ff */
[----:B------:R-:W-:Y:S02]  /*0a50*/  @P1 IADD3.X R20, PT, PT, RZ, R13, RZ, P2, !PT ;  /* 0x0000000dff141210 */ /* 0x000fe400017fe4ff */
[----:B-1----:R-:W-:-:S04]  /*0a60*/  @P1 LEA R24, P2, R25, R14, 0x2 ;  /* 0x0000000e19181211 */ /* 0x002fc800078410ff */
[----:B------:R-:W-:Y:S02]  /*0a70*/  @P1 LEA.HI.X R25, R25, R15, R20, 0x2, P2 ;  /* 0x0000000f19191211 */ /* 0x000fe400010f1414 */
[----:B------:R-:W1:Y:S03]  /*0a80*/  LDC.64 R14, c[0x0][0x388] ;  /* 0x0000e200ff0e7b82 */ /* 0x000e660000000a00 */
[----:B------:R-:W-:Y:S01]  /*0a90*/  @P0 IADD3 R20, P2, PT, R6, R19, RZ ;  /* 0x0000001306140210 */ /* 0x000fe20007f5e0ff */
[----:B------:R-:W2:Y:S04]  /*0aa0*/  @P1 LDG.E R27, desc[UR8][R24.64] ;  /* 0x00000008181b1981 */ /* 0x000ea8000c1e1900 */
[----:B------:R-:W-:Y:S01]  /*0ab0*/  @P0 IMAD.X R26, RZ, RZ, R10, P2 ;  /* 0x000000ffff1a0224 */ /* 0x000fe200010e060a */
[----:B0-----:R-:W-:-:S04]  /*0ac0*/  @P0 LEA R16, P3, R20, R16, 0x2 ;  /* 0x0000001014100211 */ /* 0x001fc800078610ff */
[----:B------:R-:W-:Y:S02]  /*0ad0*/  @P0 LEA.HI.X R17, R20, R17, R26, 0x2, P3 ;  /* 0x0000001114110211 */ /* 0x000fe400018f141a */
[----:B------:R-:W-:Y:S01]  /*0ae0*/  @P0 IADD3 R20, P2, PT, R12, R19, RZ ;  /* 0x000000130c140210 */ /* 0x000fe20007f5e0ff */
[----:B------:R-:W3:Y:S03]  /*0af0*/  @P1 LDG.E R26, desc[UR8][R24.64+0x4] ;  /* 0x00000408181a1981 */ /* 0x000ee6000c1e1900 */
[----:B------:R-:W-:Y:S01]  /*0b00*/  @P0 IADD3.X R13, PT, PT, RZ, R13, RZ, P2, !PT ;  /* 0x0000000dff0d0210 */ /* 0x000fe200017fe4ff */
[----:B------:R-:W2:Y:S01]  /*0b10*/  @P1 LDG.E R12, desc[UR8][R22.64] ;  /* 0x00000008160c1981 */ /* 0x000ea2000c1e1900 */
[----:B-1----:R-:W-:-:S03]  /*0b20*/  @P0 LEA R14, P2, R20, R14, 0x2 ;  /* 0x0000000e140e0211 */ /* 0x002fc600078410ff */
[----:B------:R-:W3:Y:S01]  /*0b30*/  @P1 LDG.E R19, desc[UR8][R22.64+0x4] ;  /* 0x0000040816131981 */ /* 0x000ee2000c1e1900 */
[----:B------:R-:W-:-:S03]  /*0b40*/  @P0 LEA.HI.X R15, R20, R15, R13, 0x2, P2 ;  /* 0x0000000f140f0211 */ /* 0x000fc600010f140d */
[----:B------:R-:W4:Y:S04]  /*0b50*/  @P0 LDG.E R16, desc[UR8][R16.64] ;  /* 0x0000000810100981 */ /* 0x000f28000c1e1900 */
[----:B------:R-:W4:Y:S01]  /*0b60*/  @P0 LDG.E R15, desc[UR8][R14.64] ;  /* 0x000000080e0f0981 */ /* 0x000f22000c1e1900 */
[----:B--2---:R-:W-:Y:S01]  /*0b70*/  @P1 FADD R12, R12, -R27 ;  /* 0x8000001b0c0c1221 */ /* 0x004fe20000000000 */
[----:B---3--:R-:W-:-:S03]  /*0b80*/  @P1 FADD R19, R19, -R26 ;  /* 0x8000001a13131221 */ /* 0x008fc60000000000 */
[----:B------:R-:W-:-:S04]  /*0b90*/  @P1 FFMA R12, R12, R12, R21 ;  /* 0x0000000c0c0c1223 */ /* 0x000fc80000000015 */
[----:B------:R-:W-:Y:S01]  /*0ba0*/  @P1 FFMA R21, R19, R19, R12 ;  /* 0x0000001313151223 */ /* 0x000fe2000000000c */
[----:B----4-:R-:W-:-:S04]  /*0bb0*/  @P0 FADD R12, R16, -R15 ;  /* 0x8000000f100c0221 */ /* 0x010fc80000000000 */
[----:B------:R-:W-:-:S07]  /*0bc0*/  @P0 FFMA R21, R12, R12, R21 ;  /* 0x0000000c0c150223 */ /* 0x000fce0000000015 */
.L_x_60:
[----:B------:R-:W-:Y:S01]  /*0bd0*/  VIADD R12, R21, 0xf3000000 ;  /* 0xf3000000150c7836 */ /* 0x000fe20000000000 */
[----:B-1----:R0:W1:Y:S01]  /*0be0*/  MUFU.RSQ R14, R21 ;  /* 0x00000015000e7308 */ /* 0x0020620000001400 */
[----:B------:R-:W-:Y:S03]  /*0bf0*/  BSSY.RECONVERGENT B1, `(.L_x_64) ;  /* 0x000000b000017945 */ /* 0x000fe60003800200 */
[----:B------:R-:W-:-:S13]  /*0c00*/  ISETP.GT.U32.AND P0, PT, R12, 0x727fffff, PT ;  /* 0x727fffff0c00780c */ /* 0x000fda0003f04070 */
[----:B01----:R-:W-:Y:S05]  /*0c10*/  @!P0 BRA `(.L_x_65) ;  /* 0x0000000000108947 */ /* 0x003fea0003800000 */
[----:B------:R-:W-:-:S07]  /*0c20*/  MOV R17, 0xc40 ;  /* 0x00000c4000117802 */ /* 0x000fce0000000f00 */
[----:B------:R-:W-:Y:S05]  /*0c30*/  CALL.REL.NOINC `($__internal_2_$__cuda_sm20_sqrt_rn_f32_slowpath) ;  /* 0x0000000000fc7944 */ /* 0x000fea0003c00000 */
[----:B------:R-:W-:Y:S01]  /*0c40*/  IMAD.MOV.U32 R13, RZ, RZ, R14 ;  /* 0x000000ffff0d7224 */ /* 0x000fe200078e000e */
[----:B------:R-:W-:Y:S06]  /*0c50*/  BRA `(.L_x_66) ;  /* 0x0000000000107947 */ /* 0x000fec0003800000 */
.L_x_65:
[C---:B------:R-:W-:Y:S01]  /*0c60*/  FMUL.FTZ R12, R14.reuse, R21 ;  /* 0x000000150e0c7220 */ /* 0x040fe20000410000 */
[----:B------:R-:W-:-:S03]  /*0c70*/  FMUL.FTZ R14, R14, 0.5 ;  /* 0x3f0000000e0e7820 */ /* 0x000fc60000410000 */
[----:B------:R-:W-:-:S04]  /*0c80*/  FFMA R13, -R12, R12, R21 ;  /* 0x0000000c0c0d7223 */ /* 0x000fc80000000115 */
[----:B------:R-:W-:-:S07]  /*0c90*/  FFMA R13, R13, R14, R12 ;  /* 0x0000000e0d0d7223 */ /* 0x000fce000000000c */
.L_x_66:
[----:B------:R-:W-:Y:S05]  /*0ca0*/  BSYNC.RECONVERGENT B1 ;  /* 0x0000000000017941 */ /* 0x000fea0003800200 */
.L_x_64:
[----:B------:R-:W-:-:S04]  /*0cb0*/  FSETP.GEU.AND P0, PT, R13, R4, PT ;  /* 0x000000040d00720b */ /* 0x000fc80003f0e000 */
[----:B------:R-:W-:-:S09]  /*0cc0*/  FSEL R4, R13, R4, !P0 ;  /* 0x000000040d047208 */ /* 0x000fd20004000000 */
[----:B------:R-:W-:-:S07]  /*0cd0*/  @!P0 IADD3 R2, PT, PT, R5, 0x1, RZ ;  /* 0x0000000105028810 */ /* 0x000fce0007ffe0ff */
.L_x_59:
[----:B------:R-:W-:Y:S05]  /*0ce0*/  BSYNC.RECONVERGENT B0 ;  /* 0x0000000000007941 */ /* 0x000fea0003800200 */
.L_x_58:
[----:B------:R-:W0:Y:S01]  /*0cf0*/  LDCU UR7, c[0x0][0x3b0] ;  /* 0x00007600ff0777ac */ /* 0x000e220008000800 */
[----:B------:R-:W-:Y:S01]  /*0d00*/  VIADD R5, R5, 0x1 ;  /* 0x0000000105057836 */ /* 0x000fe20000000000 */
[----:B------:R-:W-:Y:S04]  /*0d10*/  BAR.SYNC.DEFER_BLOCKING 0x0 ;  /* 0x0000000000007b1d */ /* 0x000fe80000010000 */
[----:B0-----:R-:W-:-:S13]  /*0d20*/  ISETP.NE.AND P0, PT, R5, UR7, PT ;  /* 0x0000000705007c0c */ /* 0x001fda000bf05270 */
[----:B------:R-:W-:Y:S05]  /*0d30*/  @P0 BRA `(.L_x_67) ;  /* 0xfffffff4004c0947 */ /* 0x000fea000383ffff */
.L_x_54:
[----:B------:R-:W0:Y:S01]  /*0d40*/  LDCU UR5, c[0x0][0x3a8] ;  /* 0x00007500ff0577ac */ /* 0x000e220008000800 */
[----:B------:R-:W-:Y:S01]  /*0d50*/  BSSY.RECONVERGENT B0, `(.L_x_68) ;  /* 0x0000011000007945 */ /* 0x000fe20003800200 */
[----:B0-----:R-:W-:-:S13]  /*0d60*/  ISETP.GE.AND P0, PT, R18, UR5, PT ;  /* 0x0000000512007c0c */ /* 0x001fda000bf06270 */
[----:B------:R-:W-:Y:S05]  /*0d70*/  @P0 BRA `(.L_x_69) ;  /* 0x0000000000380947 */ /* 0x000fea0003800000 */
[----:B------:R-:W1:Y:S02]  /*0d80*/  LDC.64 R4, c[0x0][0x390] ;  /* 0x0000e400ff047b82 */ /* 0x000e640000000a00 */
[----:B-1----:R-:W-:-:S05]  /*0d90*/  IMAD.WIDE R18, R18, 0x4, R4 ;  /* 0x0000000412127825 */ /* 0x002fca00078e0204 */
[----:B------:R-:W2:Y:S01]  /*0da0*/  LDG.E R5, desc[UR8][R18.64] ;  /* 0x0000000812057981 */ /* 0x000ea2000c1e1900 */
[----:B------:R-:W-:Y:S01]  /*0db0*/  BSSY.RECONVERGENT B1, `(.L_x_70) ;  /* 0x0000005000017945 */ /* 0x000fe20003800200 */
[----:B--2---:R-:W-:-:S13]  /*0dc0*/  ISETP.NE.AND P0, PT, R5, R2, PT ;  /* 0x000000020500720c */ /* 0x004fda0003f05270 */
[----:B------:R-:W-:Y:S05]  /*0dd0*/  @!P0 BRA `(.L_x_71) ;  /* 0x0000000000088947 */ /* 0x000fea0003800000 */
[----:B------:R0:W-:Y:S04]  /*0de0*/  STG.E desc[UR8][R18.64], R2 ;  /* 0x0000000212007986 */ /* 0x0001e8000c101908 */
[----:B------:R-:W-:Y:S01]  /*0df0*/  ATOMS.POPC.INC.32 RZ, [UR4] ;  /* 0x00000000ffff7f8c */ /* 0x000fe2000d800004 */
.L_x_71:
[----:B------:R-:W-:Y:S05]  /*0e00*/  BSYNC.RECONVERGENT B1 ;  /* 0x0000000000017941 */ /* 0x000fea0003800200 */
.L_x_70:
[----:B------:R-:W1:Y:S01]  /*0e10*/  S2UR UR6, SR_CgaCtaId ;  /* 0x00000000000679c3 */ /* 0x000e620000008800 */
[----:B------:R-:W-:Y:S02]  /*0e20*/  UMOV UR5, 0x400 ;  /* 0x0000040000057882 */ /* 0x000fe40000000000 */
[----:B-1----:R-:W-:-:S06]  /*0e30*/  ULEA UR5, UR6, UR5, 0x18 ;  /* 0x0000000506057291 */ /* 0x002fcc000f8ec0ff */
[----:B0-----:R-:W-:-:S05]  /*0e40*/  LEA R2, R2, UR5, 0x2 ;  /* 0x0000000502027c11 */ /* 0x001fca000f8e10ff */
[----:B------:R0:W-:Y:S02]  /*0e50*/  ATOMS.POPC.INC.32 RZ, [R2+URZ+-0x4] ;  /* 0xfffffc0002ff7f8c */ /* 0x0001e4000d8000ff */
.L_x_69:
[----:B------:R-:W-:Y:S05]  /*0e60*/  BSYNC.RECONVERGENT B0 ;  /* 0x0000000000007941 */ /* 0x000fea0003800200 */
.L_x_68:
[----:B------:R-:W-:Y:S01]  /*0e70*/  BAR.SYNC.DEFER_BLOCKING 0x0 ;  /* 0x0000000000007b1d */ /* 0x000fe20000010000 */
[C---:B------:R-:W-:Y:S02]  /*0e80*/  ISETP.NE.AND P1, PT, R3.reuse, RZ, PT ;  /* 0x000000ff0300720c */ /* 0x040fe40003f25270 */
[----:B------:R-:W-:-:S03]  /*0e90*/  ISETP.GE.AND P0, PT, R3, UR7, PT ;  /* 0x0000000703007c0c */ /* 0x000fc6000bf06270 */
[----:B------:R-:W-:Y:S08]  /*0ea0*/  BSSY.RECONVERGENT B0, `(.L_x_72) ;  /* 0x000000b000007945 */ /* 0x000ff00003800200 */
[----:B------:R-:W-:Y:S05]  /*0eb0*/  @P1 BRA `(.L_x_73) ;  /* 0x0000000000241947 */ /* 0x000fea0003800000 */
[----:B------:R-:W2:Y:S01]  /*0ec0*/  S2R R6, SR_LANEID ;  /* 0x0000000000067919 */ /* 0x000ea20000000000 */
[----:B------:R-:W3:Y:S01]  /*0ed0*/  LDC.64 R4, c[0x0][0x3a0] ;  /* 0x0000e800ff047b82 */ /* 0x000ee20000000a00 */
[----:B------:R-:W-:Y:S01]  /*0ee0*/  VOTEU.ANY UR5, UPT, PT ;  /* 0x0000000000057886 */ /* 0x000fe200038e0100 */
[----:B0-----:R-:W0:Y:S01]  /*0ef0*/  LDS R2, [UR4] ;  /* 0x00000004ff027984 */ /* 0x001e220008000800 */
[----:B------:R-:W-:Y:S02]  /*0f00*/  UFLO.U32 UR6, UR5 ;  /* 0x00000005000672bd */ /* 0x000fe400080e0000 */
[----:B------:R-:W-:-:S04]  /*0f10*/  UPOPC UR5, UR5 ;  /* 0x00000005000572bf */ /* 0x000fc80008000000 */
[----:B--2---:R-:W-:Y:S02]  /*0f20*/  ISETP.EQ.U32.AND P1, PT, R6, UR6, PT ;  /* 0x0000000606007c0c */ /* 0x004fe4000bf22070 */
[----:B0-----:R-:W-:-:S11]  /*0f30*/  IMAD R7, R2, UR5, RZ ;  /* 0x0000000502077c24 */ /* 0x001fd6000f8e02ff */
[----:B---3--:R2:W-:Y:S02]  /*0f40*/  @P1 REDG.E.ADD.STRONG.GPU desc[UR8][R4.64], R7 ;  /* 0x000000070400198e */ /* 0x0085e4000c12e108 */
.L_x_73:
[----:B------:R-:W-:Y:S05]  /*0f50*/  BSYNC.RECONVERGENT B0 ;  /* 0x0000000000007941 */ /* 0x000fea0003800200 */
.L_x_72:
[----:B------:R-:W-:Y:S05]  /*0f60*/  @P0 EXIT ;  /* 0x000000000000094d */ /* 0x000fea0003800000 */
[----:B------:R-:W3:Y:S01]  /*0f70*/  S2UR UR5, SR_CgaCtaId ;  /* 0x00000000000579c3 */ /* 0x000ee20000008800 */
[----:B------:R-:W-:-:S07]  /*0f80*/  UMOV UR4, 0x400 ;  /* 0x0000040000047882 */ /* 0x000fce0000000000 */
[----:B--2---:R-:W2:Y:S01]  /*0f90*/  LDC.64 R6, c[0x0][0x398] ;  /* 0x0000e600ff067b82 */ /* 0x004ea20000000a00 */
[----:B---3--:R-:W-:-:S12]  /*0fa0*/  ULEA UR4, UR5, UR4, 0x18 ;  /* 0x0000000405047291 */ /* 0x008fd8000f8ec0ff */
.L_x_74:
[C---:B0-----:R-:W-:Y:S01]  /*0fb0*/  LEA R2, R3.reuse, UR4, 0x2 ;  /* 0x0000000403027c11 */ /* 0x041fe2000f8e10ff */
[----:B--23--:R-:W-:-:S04]  /*0fc0*/  IMAD.WIDE R4, R3, 0x4, R6 ;  /* 0x0000000403047825 */ /* 0x00cfc800078e0206 */
[----:B------:R-:W0:Y:S01]  /*0fd0*/  LDS R9, [R2] ;  /* 0x0000000002097984 */ /* 0x000e220000000800 */
[----:B------:R-:W-:-:S05]  /*0fe0*/  IMAD.IADD R3, R0, 0x1, R3 ;  /* 0x0000000100037824 */ /* 0x000fca00078e0203 */
[----:B------:R-:W-:Y:S01]  /*0ff0*/  ISETP.GE.AND P0, PT, R3, UR7, PT ;  /* 0x0000000703007c0c */ /* 0x000fe2000bf06270 */
[----:B0-----:R3:W-:-:S12]  /*1000*/  REDG.E.ADD.STRONG.GPU desc[UR8][R4.64], R9 ;  /* 0x000000090400798e */ /* 0x0017d8000c12e108 */
[----:B------:R-:W-:Y:S05]  /*1010*/  @!P0 BRA `(.L_x_74) ;  /* 0xfffffffc00e48947 */ /* 0x000fea000383ffff */
[----:B------:R-:W-:Y:S05]  /*1020*/  EXIT ;  /* 0x000000000000794d */ /* 0x000fea0003800000 */
        .weak           $__internal_2_$__cuda_sm20_sqrt_rn_f32_slowpath
        .type           $__internal_2_$__cuda_sm20_sqrt_rn_f32_slowpath,@function
        .size           $__internal_2_$__cuda_sm20_sqrt_rn_f32_slowpath,(.L_x_108 - $__internal_2_$__cuda_sm20_sqrt_rn_f32_slowpath)
$__internal_2_$__cuda_sm20_sqrt_rn_f32_slowpath:
[----:B------:R-:W-:-:S13]  /*1030*/  LOP3.LUT P0, RZ, R21, 0x7fffffff, RZ, 0xc0, !PT ;  /* 0x7fffffff15ff7812 */ /* 0x000fda000780c0ff */
[----:B------:R-:W-:Y:S01]  /*1040*/  @!P0 MOV R12, R21 ;  /* 0x00000015000c8202 */ /* 0x000fe20000000f00 */
[----:B------:R-:W-:Y:S06]  /*1050*/  @!P0 BRA `(.L_x_75) ;  /* 0x0000000000408947 */ /* 0x000fec0003800000 */
[----:B------:R-:W-:-:S13]  /*1060*/  FSETP.GEU.FTZ.AND P0, PT, R21, RZ, PT ;  /* 0x000000ff1500720b */ /* 0x000fda0003f1e000 */
[----:B------:R-:W-:Y:S01]  /*1070*/  @!P0 IMAD.MOV.U32 R12, RZ, RZ, 0x7fffffff ;  /* 0x7fffffffff0c8424 */ /* 0x000fe200078e00ff */
        /* <DEDUP_REMOVED lines=14> */
.L_x_75:
[----:B------:R-:W-:Y:S01]  /*1160*/  HFMA2 R13, -RZ, RZ, 0, 0 ;  /* 0x00000000ff0d7431 */ /* 0x000fe200000001ff */
[----:B------:R-:W-:Y:S01]  /*1170*/  MOV R14, R12 ;  /* 0x0000000c000e7202 */ /* 0x000fe20000000f00 */
[----:B------:R-:W-:-:S04]  /*1180*/  IMAD.MOV.U32 R12, RZ, RZ, R17 ;  /* 0x000000ffff0c7224 */ /* 0x000fc800078e0011 */
[----:B------:R-:W-:Y:S05]  /*1190*/  RET.REL.NODEC R12 `(_Z20kmeansMapClassTilingPfS_PiS0_S0_iii) ;  /* 0xffffffec0c987950 */ /* 0x000fea0003c3ffff */
.L_x_76:
        /* <DEDUP_REMOVED lines=14> */
.L_x_108:


//--------------------- .text._Z14kmeansMapClassPfS_PiS0_S0_iii --------------------------
	.section	.text._Z14kmeansMapClassPfS_PiS0_S0_iii,"ax",@progbits
	.align	128
        .global         _Z14kmeansMapClassPfS_PiS0_S0_iii
        .type           _Z14kmeansMapClassPfS_PiS0_S0_iii,@function
        .size           _Z14kmeansMapClassPfS_PiS0_S0_iii,(.L_x_109 - _Z14kmeansMapClassPfS_PiS0_S0_iii)
        .other          _Z14kmeansMapClassPfS_PiS0_S0_iii,@"STO_CUDA_ENTRY STV_DEFAULT"
_Z14kmeansMapClassPfS_PiS0_S0_iii:
.text._Z14kmeansMapClassPfS_PiS0_S0_iii:
[----:B------:R-:W-:Y:S01]  /*0000*/  LDC R1, c[0x0][0x37c] ;  /* 0x0000df00ff017b82 */ /* 0x000fe20000000800 */
[----:B------:R-:W0:Y:S01]  /*0010*/  S2R R7, SR_TID.X ;  /* 0x0000000000077919 */ /* 0x000e220000002100 */
[----:B------:R-:W1:Y:S06]  /*0020*/  LDCU UR5, c[0x0][0x3b0] ;  /* 0x00007600ff0577ac */ /* 0x000e6c0008000800 */
[----:B------:R-:W2:Y:S01]  /*0030*/  S2UR UR4, SR_CTAID.X ;  /* 0x00000000000479c3 */ /* 0x000ea20000002500 */
[----:B------:R-:W-:Y:S07]  /*0040*/  BSSY.RECONVERGENT B0, `(.L_x_77) ;  /* 0x0000010000007945 */ /* 0x000fee0003800200 */
[----:B------:R-:W2:Y:S08]  /*0050*/  LDC R0, c[0x0][0x360] ;  /* 0x0000d800ff007b82 */ /* 0x000eb00000000800 */
[----:B------:R-:W3:Y:S01]  /*0060*/  LDC R13, c[0x0][0x3ac] ;  /* 0x0000eb00ff0d7b82 */ /* 0x000ee20000000800 */
[----:B-1----:R-:W-:-:S05]  /*0070*/  IMAD.U32 R14, RZ, RZ, UR5 ;  /* 0x00000005ff0e7e24 */ /* 0x002fca000f8e00ff */
[----:B0-----:R-:W-:Y:S01]  /*0080*/  ISETP.GE.AND P0, PT, R7, R14, PT ;  /* 0x0000000e0700720c */ /* 0x001fe20003f06270 */
[----:B--2---:R-:W-:-:S12]  /*0090*/  IMAD R2, R0, UR4, R7 ;  /* 0x0000000400027c24 */ /* 0x004fd8000f8e0207 */
[----:B------:R-:W-:Y:S05]  /*00a0*/  @P0 BRA `(.L_x_78) ;  /* 0x0000000000240947 */ /* 0x000fea0003800000 */
[----:B------:R-:W0:Y:S01]  /*00b0*/  S2R R5, SR_CgaCtaId ;  /* 0x0000000000057919 */ /* 0x000e220000008800 */
[----:B------:R-:W-:Y:S01]  /*00c0*/  MOV R4, 0x400 ;  /* 0x0000040000047802 */ /* 0x000fe20000000f00 */
[----:B------:R-:W-:-:S03]  /*00d0*/  IMAD.MOV.U32 R3, RZ, RZ, R7 ;  /* 0x000000ffff037224 */ /* 0x000fc600078e0007 */
[----:B0-----:R-:W-:-:S07]  /*00e0*/  LEA R4, R5, R4, 0x18 ;  /* 0x0000000405047211 */ /* 0x001fce00078ec0ff */
.L_x_79:
[----:B------:R-:W-:Y:S01]  /*00f0*/  IMAD R5, R3, 0x4, R4 ;  /* 0x0000000403057824 */ /* 0x000fe200078e0204 */
[----:B------:R-:W-:-:S04]  /*0100*/  IADD3 R3, PT, PT, R0, R3, RZ ;  /* 0x0000000300037210 */ /* 0x000fc80007ffe0ff */
[----:B------:R0:W-:Y:S01]  /*0110*/  STS [R5], RZ ;  /* 0x000000ff05007388 */ /* 0x0001e20000000800 */
[----:B------:R-:W-:-:S13]  /*0120*/  ISETP.GE.AND P0, PT, R3, R14, PT ;  /* 0x0000000e0300720c */ /* 0x000fda0003f06270 */
[----:B0-----:R-:W-:Y:S05]  /*0130*/  @!P0 BRA `(.L_x_79) ;  /* 0xfffffffc00ec8947 */ /* 0x001fea000383ffff */
.L_x_78:
[----:B------:R-:W-:Y:S05]  /*0140*/  BSYNC.RECONVERGENT B0 ;  /* 0x0000000000007941 */ /* 0x000fea0003800200 */
.L_x_77:
[----:B------:R-:W0:Y:S01]  /*0150*/  S2UR UR5, SR_CgaCtaId ;  /* 0x00000000000579c3 */ /* 0x000e220000008800 */
[----:B------:R-:W-:Y:S01]  /*0160*/  IMAD.MOV.U32 R3, RZ, RZ, R7 ;  /* 0x000000ffff037224 */ /* 0x000fe200078e0007 */
[----:B------:R-:W-:Y:S01]  /*0170*/  UMOV UR4, 0x400 ;  /* 0x0000040000047882 */ /* 0x000fe20000000000 */
[----:B---3--:R-:W-:Y:S01]  /*0180*/  IMAD R10, R14, R13, RZ ;  /* 0x0000000d0e0a7224 */ /* 0x008fe200078e02ff */
[----:B------:R-:W1:Y:S01]  /*0190*/  LDCU.64 UR6, c[0x0][0x358] ;  /* 0x00006b00ff0677ac */ /* 0x000e620008000a00 */
[----:B------:R-:W-:Y:S01]  /*01a0*/  BSSY.RECONVERGENT B0, `(.L_x_80) ;  /* 0x0000010000007945 */ /* 0x000fe20003800200 */
[C---:B------:R-:W-:Y:S02]  /*01b0*/  ISETP.NE.AND P1, PT, R3.reuse, RZ, PT ;  /* 0x000000ff0300720c */ /* 0x040fe40003f25270 */
[----:B------:R-:W-:Y:S01]  /*01c0*/  ISETP.GE.AND P0, PT, R3, R10, PT ;  /* 0x0000000a0300720c */ /* 0x000fe20003f06270 */
[----:B0-----:R-:W-:-:S06]  /*01d0*/  ULEA UR4, UR5, UR4, 0x18 ;  /* 0x0000000405047291 */ /* 0x001fcc000f8ec0ff */
[----:B------:R-:W-:-:S05]  /*01e0*/  IMAD.U32 R12, RZ, RZ, UR4 ;  /* 0x00000004ff0c7e24 */ /* 0x000fca000f8e00ff */
[----:B------:R-:W-:Y:S01]  /*01f0*/  LEA R4, R14, R12, 0x2 ;  /* 0x0000000c0e047211 */ /* 0x000fe200078e10ff */
[----:B-1----:R-:W-:Y:S06]  /*0200*/  @P0 BRA `(.L_x_81) ;  /* 0x0000000000240947 */ /* 0x002fec0003800000 */
[----:B------:R-:W0:Y:S01]  /*0210*/  LDC.64 R8, c[0x0][0x388] ;  /* 0x0000e200ff087b82 */ /* 0x000e220000000a00 */
[----:B------:R-:W-:-:S07]  /*0220*/  IMAD.MOV.U32 R5, RZ, RZ, R3 ;  /* 0x000000ffff057224 */ /* 0x000fce00078e0003 */
.L_x_82:
[----:B01----:R-:W-:-:S06]  /*0230*/  IMAD.WIDE R6, R5, 0x4, R8 ;  /* 0x0000000405067825 */ /* 0x003fcc00078e0208 */
[----:B------:R-:W2:Y:S01]  /*0240*/  LDG.E R6, desc[UR6][R6.64] ;  /* 0x0000000606067981 */ /* 0x000ea2000c1e1900 */
[----:B------:R-:W-:Y:S01]  /*0250*/  IMAD R11, R5, 0x4, R4 ;  /* 0x00000004050b7824 */ /* 0x000fe200078e0204 */
[----:B------:R-:W-:-:S04]  /*0260*/  IADD3 R5, PT, PT, R0, R5, RZ ;  /* 0x0000000500057210 */ /* 0x000fc80007ffe0ff */
[----:B------:R-:W-:Y:S01]  /*0270*/  ISETP.GE.AND P0, PT, R5, R10, PT ;  /* 0x0000000a0500720c */ /* 0x000fe20003f06270 */
[----:B--2---:R1:W-:-:S12]  /*0280*/  STS [R11+0x4], R6 ;  /* 0x000004060b007388 */ /* 0x0043d80000000800 */
[----:B------:R-:W-:Y:S05]  /*0290*/  @!P0 BRA `(.L_x_82) ;  /* 0xfffffffc00e48947 */ /* 0x000fea000383ffff */
.L_x_81:
[----:B------:R-:W-:Y:S05]  /*02a0*/  BSYNC.RECONVERGENT B0 ;  /* 0x0000000000007941 */ /* 0x000fea0003800200 */
.L_x_80:
[----:B------:R-:W0:Y:S01]  /*02b0*/  LDCU UR4, c[0x0][0x3a8] ;  /* 0x00007500ff0477ac */ /* 0x000e220008000800 */
[----:B------:R2:W-:Y:S01]  /*02c0*/  @!P1 STS [R4], RZ ;  /* 0x000000ff04009388 */ /* 0x0005e20000000800 */
[----:B------:R-:W-:Y:S01]  /*02d0*/  BSSY.RECONVERGENT B0, `(.L_x_83) ;  /* 0x00000e9000007945 */ /* 0x000fe20003800200 */
[----:B------:R-:W-:Y:S01]  /*02e0*/  BAR.SYNC.DEFER_BLOCKING 0x0 ;  /* 0x0000000000007b1d */ /* 0x000fe20000010000 */
[----:B0-----:R-:W-:-:S13]  /*02f0*/  ISETP.GE.AND P0, PT, R2, UR4, PT ;  /* 0x0000000402007c0c */ /* 0x001fda000bf06270 */
[----:B--2---:R-:W-:Y:S05]  /*0300*/  @P0 BRA `(.L_x_84) ;  /* 0x0000000c00940947 */ /* 0x004fea0003800000 */
[----:B------:R-:W-:Y:S01]  /*0310*/  ISETP.GE.AND P0, PT, R14, 0x1, PT ;  /* 0x000000010e00780c */ /* 0x000fe20003f06270 */
[----:B------:R-:W-:-:S12]  /*0320*/  IMAD.MOV.U32 R5, RZ, RZ, 0x1 ;  /* 0x00000001ff057424 */ /* 0x000fd800078e00ff */
[----:B------:R-:W-:Y:S05]  /*0330*/  @!P0 BRA `(.L_x_85) ;  /* 0x0000000c004c8947 */ /* 0x000fea0003800000 */
[----:B------:R-:W-:-:S13]  /*0340*/  ISETP.GE.AND P0, PT, R13, 0x1, PT ;  /* 0x000000010d00780c */ /* 0x000fda0003f06270 */
[----:B------:R-:W-:Y:S05]  /*0350*/  @!P0 BRA `(.L_x_86) ;  /* 0x00000008004c8947 */ /* 0x000fea0003800000 */
[----:B------:R-:W0:Y:S01]  /*0360*/  LDCU.64 UR4, c[0x0][0x380] ;  /* 0x00007000ff0477ac */ /* 0x000e220008000a00 */
[----:B-1----:R-:W-:Y:S01]  /*0370*/  IMAD R6, R2, R13, RZ ;  /* 0x0000000d02067224 */ /* 0x002fe200078e02ff */
[C---:B------:R-:W-:Y:S01]  /*0380*/  LOP3.LUT R10, R13.reuse, 0x7ffffff8, RZ, 0xc0, !PT ;  /* 0x7ffffff80d0a7812 */ /* 0x040fe200078ec0ff */
[----:B------:R-:W-:Y:S01]  /*0390*/  HFMA2 R5, -RZ, RZ, 0, 5.9604644775390625e-08 ;  /* 0x00000001ff057431 */ /* 0x000fe200000001ff */
[C---:B------:R-:W-:Y:S01]  /*03a0*/  LOP3.LUT R8, R13.reuse, 0x7, RZ, 0xc0, !PT ;  /* 0x000000070d087812 */ /* 0x040fe200078ec0ff */
[C---:B------:R-:W-:Y:S01]  /*03b0*/  IMAD.SHL.U32 R11, R13.reuse, 0x4, RZ ;  /* 0x000000040d0b7824 */ /* 0x040fe200078e00ff */
[----:B------:R-:W-:Y:S01]  /*03c0*/  SHF.R.S32.HI R7, RZ, 0x1f, R6 ;  /* 0x0000001fff077819 */ /* 0x000fe20000011406 */
[----:B------:R-:W-:Y:S01]  /*03d0*/  IMAD.MOV.U32 R19, RZ, RZ, 0x7f7fffff ;  /* 0x7f7fffffff137424 */ /* 0x000fe200078e00ff */
[----:B------:R-:W-:Y:S01]  /*03e0*/  LOP3.LUT R9, R13, 0x3, RZ, 0xc0, !PT ;  /* 0x000000030d097812 */ /* 0x000fe200078ec0ff */
[----:B------:R-:W-:Y:S01]  /*03f0*/  IMAD.MOV.U32 R13, RZ, RZ, RZ ;  /* 0x000000ffff0d7224 */ /* 0x000fe200078e00ff */
[----:B------:R-:W-:Y:S01]  /*0400*/  IADD3 R18, PT, PT, R4, 0x10, RZ ;  /* 0x0000001004127810 */ /* 0x000fe20007ffe0ff */
[----:B------:R-:W-:Y:S01]  /*0410*/  IMAD.MOV R20, RZ, RZ, -R10 ;  /* 0x000000ffff147224 */ /* 0x000fe200078e0a0a */
[----:B0-----:R-:W-:-:S04]  /*0420*/  LEA R12, P0, R6, UR4, 0x2 ;  /* 0x00000004060c7c11 */ /* 0x001fc8000f8010ff */
[----:B------:R-:W-:Y:S02]  /*0430*/  LEA.HI.X R21, R6, UR5, R7, 0x2, P0 ;  /* 0x0000000506157c11 */ /* 0x000fe400080f1407 */
[----:B------:R-:W-:-:S05]  /*0440*/  IADD3 R12, P0, PT, R12, 0x10, RZ ;  /* 0x000000100c0c7810 */ /* 0x000fca0007f1e0ff */
[----:B------:R-:W-:-:S08]  /*0450*/  IMAD.X R21, RZ, RZ, R21, P0 ;  /* 0x000000ffff157224 */ /* 0x000fd000000e0615 */
.L_x_94:
[----:B------:R-:W0:Y:S01]  /*0460*/  LDC R22, c[0x0][0x3ac] ;  /* 0x0000eb00ff167b82 */ /* 0x000e220000000800 */
[----:B------:R-:W-:Y:S01]  /*0470*/  MOV R24, RZ ;  /* 0x000000ff00187202 */ /* 0x000fe20000000f00 */
[----:B------:R-:W-:Y:S01]  /*0480*/  IMAD.MOV.U32 R23, RZ, RZ, RZ ;  /* 0x000000ffff177224 */ /* 0x000fe200078e00ff */
[----:B0-----:R-:W-:-:S13]  /*0490*/  ISETP.GE.U32.AND P0, PT, R22, 0x8, PT ;  /* 0x000000081600780c */ /* 0x001fda0003f06070 */
[----:B------:R-:W-:Y:S05]  /*04a0*/  @!P0 BRA `(.L_x_87) ;  /* 0x0000000000b08947 */ /* 0x000fea0003800000 */
[----:B------:R-:W-:Y:S01]  /*04b0*/  IMAD R17, R11, R13, R18 ;  /* 0x0000000d0b117224 */ /* 0x000fe200078e0212 */
[----:B------:R-:W-:Y:S01]  /*04c0*/  MOV R14, R12 ;  /* 0x0000000c000e7202 */ /* 0x000fe20000000f00 */
[----:B------:R-:W-:Y:S02]  /*04d0*/  IMAD.MOV.U32 R24, RZ, RZ, RZ ;  /* 0x000000ffff187224 */ /* 0x000fe400078e00ff */
[----:B------:R-:W-:Y:S02]  /*04e0*/  IMAD.MOV.U32 R15, RZ, RZ, R21 ;  /* 0x000000ffff0f7224 */ /* 0x000fe400078e0015 */
[----:B------:R-:W-:-:S07]  /*04f0*/  IMAD.MOV.U32 R16, RZ, RZ, R20 ;  /* 0x000000ffff107224 */ /* 0x000fce00078e0014 */
.L_x_88:
[----:B------:R-:W2:Y:S04]  /*0500*/  LDG.E R27, desc[UR6][R14.64+-0x10] ;  /* 0xfffff0060e1b7981 */ /* 0x000ea8000c1e1900 */
[----:B------:R-:W3:Y:S04]  /*0510*/  LDG.E R26, desc[UR6][R14.64+-0xc] ;  /* 0xfffff4060e1a7981 */ /* 0x000ee8000c1e1900 */
[----:B------:R-:W4:Y:S04]  /*0520*/  LDG.E R25, desc[UR6][R14.64+-0x8] ;  /* 0xfffff8060e197981 */ /* 0x000f28000c1e1900 */
[----:B------:R-:W5:Y:S04]  /*0530*/  LDG.E R23, desc[UR6][R14.64+-0x4] ;  /* 0xfffffc060e177981 */ /* 0x000f68000c1e1900 */
[----:B------:R-:W2:Y:S04]  /*0540*/  LDS R28, [R17+-0xc] ;  /* 0xfffff400111c7984 */ /* 0x000ea80000000800 */
[----:B------:R-:W-:Y:S01]  /*0550*/  LDS R29, [R17+0x4] ;  /* 0x00000400111d7984 */ /* 0x000fe20000000800 */
[----:B--2---:R-:W-:-:S04]  /*0560*/  FADD R27, R27, -R28 ;  /* 0x8000001c1b1b7221 */ /* 0x004fc80000000000 */
[----:B------:R-:W-:Y:S02]  /*0570*/  FFMA R24, R27, R27, R24 ;  /* 0x0000001b1b187223 */ /* 0x000fe40000000018 */
[----:B------:R-:W3:Y:S02]  /*0580*/  LDS R27, [R17+-0x8] ;  /* 0xfffff800111b7984 */ /* 0x000ee40000000800 */
[----:B---3--:R-:W-:Y:S02]  /*0590*/  FADD R27, R26, -R27 ;  /* 0x8000001b1a1b7221 */ /* 0x008fe40000000000 */
[----:B------:R-:W4:Y:S02]  /*05a0*/  LDS R26, [R17+-0x4] ;  /* 0xfffffc00111a7984 */ /* 0x000f240000000800 */
[----:B------:R-:W-:Y:S01]  /*05b0*/  FFMA R24, R27, R27, R24 ;  /* 0x0000001b1b187223 */ /* 0x000fe20000000018 */
[----:B----4-:R-:W-:Y:S02]  /*05c0*/  FADD R25, R25, -R26 ;  /* 0x8000001a19197221 */ /* 0x010fe40000000000 */
[----:B------:R-:W5:Y:S02]  /*05d0*/  LDS R26, [R17] ;  /* 0x00000000111a7984 */ /* 0x000f640000000800 */
[----:B------:R-:W-:-:S02]  /*05e0*/  FFMA R25, R25, R25, R24 ;  /* 0x0000001919197223 */ /* 0x000fc40000000018 */
[----:B------:R-:W2:Y:S01]  /*05f0*/  LDG.E R24, desc[UR6][R14.64] ;  /* 0x000000060e187981 */ /* 0x000ea2000c1e1900 */
[----:B-----5:R-:W-:-:S03]  /*0600*/  FADD R26, R23, -R26 ;  /* 0x8000001a171a7221 */ /* 0x020fc60000000000 */
[----:B------:R-:W3:Y:S01]  /*0610*/  LDG.E R23, desc[UR6][R14.64+0x4] ;  /* 0x000004060e177981 */ /* 0x000ee2000c1e1900 */
[----:B------:R-:W-:-:S03]  /*0620*/  FFMA R27, R26, R26, R25 ;  /* 0x0000001a1a1b7223 */ /* 0x000fc60000000019 */
[----:B------:R-:W4:Y:S04]  /*0630*/  LDG.E R25, desc[UR6][R14.64+0x8] ;  /* 0x000008060e197981 */ /* 0x000f28000c1e1900 */
[----:B------:R0:W5:Y:S01]  /*0640*/  LDG.E R26, desc[UR6][R14.64+0xc] ;  /* 0x00000c060e1a7981 */ /* 0x000162000c1e1900 */
[----:B------:R-:W-:-:S04]  /*0650*/  IADD3 R16, PT, PT, R16, 0x8, RZ ;  /* 0x0000000810107810 */ /* 0x000fc80007ffe0ff */
[----:B------:R-:W-:Y:S02]  /*0660*/  ISETP.NE.AND P0, PT, R16, RZ, PT ;  /* 0x000000ff1000720c */ /* 0x000fe40003f05270 */
[----:B0-----:R-:W-:-:S05]  /*0670*/  IADD3 R14, P1, PT, R14, 0x20, RZ ;  /* 0x000000200e0e7810 */ /* 0x001fca0007f3e0ff */
[----:B------:R-:W-:Y:S02]  /*0680*/  IMAD.X R15, RZ, RZ, R15, P1 ;  /* 0x000000ffff0f7224 */ /* 0x000fe400008e060f */
[----:B--2---:R-:W-:-:S04]  /*0690*/  FADD R24, R24, -R29 ;  /* 0x8000001d18187221 */ /* 0x004fc80000000000 */
[----:B------:R-:W-:Y:S02]  /*06a0*/  FFMA R27, R24, R24, R27 ;  /* 0x00000018181b7223 */ /* 0x000fe4000000001b */
[----:B------:R-:W3:Y:S02]  /*06b0*/  LDS R24, [R17+0x8] ;  /* 0x0000080011187984 */ /* 0x000ee40000000800 */
[----:B---3--:R-:W-:Y:S02]  /*06c0*/  FADD R24, R23, -R24 ;  /* 0x8000001817187221 */ /* 0x008fe40000000000 */
[----:B------:R-:W5:Y:S02]  /*06d0*/  LDS R23, [R17+0x10] ;  /* 0x0000100011177984 */ /* 0x000f640000000800 */
[----:B------:R-:W-:Y:S02]  /*06e0*/  FFMA R27, R24, R24, R27 ;  /* 0x00000018181b7223 */ /* 0x000fe4000000001b */
[----:B------:R0:W4:Y:S02]  /*06f0*/  LDS R24, [R17+0xc] ;  /* 0x00000c0011187984 */ /* 0x0001240000000800 */
[----:B0-----:R-:W-:-:S02]  /*0700*/  VIADD R17, R17, 0x20 ;  /* 0x0000002011117836 */ /* 0x001fc40000000000 */
[----:B-----5:R-:W-:Y:S01]  /*0710*/  FADD R23, R26, -R23 ;  /* 0x800000171a177221 */ /* 0x020fe20000000000 */
[----:B----4-:R-:W-:-:S04]  /*0720*/  FADD R24, R25, -R24 ;  /* 0x8000001819187221 */ /* 0x010fc80000000000 */
[----:B------:R-:W-:-:S04]  /*0730*/  FFMA R24, R24, R24, R27 ;  /* 0x0000001818187223 */ /* 0x000fc8000000001b */
[----:B------:R-:W-:Y:S01]  /*0740*/  FFMA R24, R23, R23, R24 ;  /* 0x0000001717187223 */ /* 0x000fe20000000018 */
[----:B------:R-:W-:Y:S06]  /*0750*/  @P0 BRA `(.L_x_88) ;  /* 0xfffffffc00680947 */ /* 0x000fec000383ffff */
[----:B------:R-:W-:-:S07]  /*0760*/  MOV R23, R10 ;  /* 0x0000000a00177202 */ /* 0x000fce0000000f00 */
.L_x_87:
[----:B------:R-:W-:-:S13]  /*0770*/  ISETP.NE.AND P0, PT, R8, RZ, PT ;  /* 0x000000ff0800720c */ /* 0x000fda0003f05270 */
[----:B------:R-:W-:Y:S05]  /*0780*/  @!P0 BRA `(.L_x_89) ;  /* 0x0000000000e88947 */ /* 0x000fea0003800000 */
[----:B------:R-:W-:Y:S01]  /*0790*/  VIADD R14, R8, 0xffffffff ;  /* 0xffffffff080e7836 */ /* 0x000fe20000000000 */
[----:B------:R-:W-:-:S04]  /*07a0*/  ISETP.NE.AND P1, PT, R9, RZ, PT ;  /* 0x000000ff0900720c */ /* 0x000fc80003f25270 */
[----:B------:R-:W-:-:S13]  /*07b0*/  ISETP.GE.U32.AND P0, PT, R14, 0x3, PT ;  /* 0x000000030e00780c */ /* 0x000fda0003f06070 */
[----:B------:R-:W-:Y:S05]  /*07c0*/  @!P0 BRA `(.L_x_90) ;  /* 0x0000000000608947 */ /* 0x000fea0003800000 */
[----:B------:R-:W0:Y:S01]  /*07d0*/  LDCU.64 UR4, c[0x0][0x380] ;  /* 0x00007000ff0477ac */ /* 0x000e220008000a00 */
[----:B------:R-:W-:-:S05]  /*07e0*/  IADD3 R15, P0, PT, R6, R23, RZ ;  /* 0x00000017060f7210 */ /* 0x000fca0007f1e0ff */
[----:B------:R-:W-:Y:S01]  /*07f0*/  IMAD.X R16, RZ, RZ, R7, P0 ;  /* 0x000000ffff107224 */ /* 0x000fe200000e0607 */
[----:B0-----:R-:W-:-:S04]  /*0800*/  LEA R14, P0, R15, UR4, 0x2 ;  /* 0x000000040f0e7c11 */ /* 0x001fc8000f8010ff */
[----:B------:R-:W-:-:S05]  /*0810*/  LEA.HI.X R15, R15, UR5, R16, 0x2, P0 ;  /* 0x000000050f0f7c11 */ /* 0x000fca00080f1410 */
[----:B------:R-:W2:Y:S01]  /*0820*/  LDG.E R25, desc[UR6][R14.64] ;  /* 0x000000060e197981 */ /* 0x000ea2000c1e1900 */
[----:B------:R-:W-:-:S05]  /*0830*/  IMAD R17, R13, R22, R23 ;  /* 0x000000160d117224 */ /* 0x000fca00078e0217 */
[----:B------:R-:W-:Y:S02]  /*0840*/  LEA R16, R17, R4, 0x2 ;  /* 0x0000000411107211 */ /* 0x000fe400078e10ff */
[----:B------:R-:W3:Y:S04]  /*0850*/  LDG.E R17, desc[UR6][R14.64+0x4] ;  /* 0x000004060e117981 */ /* 0x000ee8000c1e1900 */
[----:B------:R-:W2:Y:S04]  /*0860*/  LDS R26, [R16+0x4] ;  /* 0x00000400101a7984 */ /* 0x000ea80000000800 */
[----:B------:R-:W3:Y:S01]  /*0870*/  LDS R28, [R16+0x8] ;  /* 0x00000800101c7984 */ /* 0x000ee20000000800 */
[----:B--2---:R-:W-:-:S03]  /*0880*/  FADD R27, R25, -R26 ;  /* 0x8000001a191b7221 */ /* 0x004fc60000000000 */
[----:B------:R-:W2:Y:S04]  /*0890*/  LDG.E R25, desc[UR6][R14.64+0x8] ;  /* 0x000008060e197981 */ /* 0x000ea8000c1e1900 */
[----:B------:R-:W4:Y:S01]  /*08a0*/  LDG.E R26, desc[UR6][R14.64+0xc] ;  /* 0x00000c060e1a7981 */ /* 0x000f22000c1e1900 */
[----:B---3--:R-:W-:-:S03]  /*08b0*/  FADD R17, R17, -R28 ;  /* 0x8000001c11117221 */ /* 0x008fc60000000000 */
[----:B------:R-:W2:Y:S01]  /*08c0*/  LDS R28, [R16+0xc] ;  /* 0x00000c00101c7984 */ /* 0x000ea20000000800 */
[----:B------:R-:W-:-:S03]  /*08d0*/  FFMA R24, R27, R27, R24 ;  /* 0x0000001b1b187223 */ /* 0x000fc60000000018 */
[----:B------:R-:W4:Y:S01]  /*08e0*/  LDS R27, [R16+0x10] ;  /* 0x00001000101b7984 */ /* 0x000f220000000800 */
[----:B------:R-:W-:Y:S01]  /*08f0*/  FFMA R24, R17, R17, R24 ;  /* 0x0000001111187223 */ /* 0x000fe20000000018 */
[----:B------:R-:W-:Y:S02]  /*0900*/  VIADD R23, R23, 0x4 ;  /* 0x0000000417177836 */ /* 0x000fe40000000000 */
[----:B--2---:R-:W-:Y:S01]  /*0910*/  FADD R25, R25, -R28 ;  /* 0x8000001c19197221 */ /* 0x004fe20000000000 */
[----:B----4-:R-:W-:-:S03]  /*0920*/  FADD R27, R26, -R27 ;  /* 0x8000001b1a1b7221 */ /* 0x010fc60000000000 */
[----:B------:R-:W-:-:S04]  /*0930*/  FFMA R24, R25, R25, R24 ;  /* 0x0000001919187223 */ /* 0x000fc80000000018 */
[----:B------:R-:W-:-:S07]  /*0940*/  FFMA R24, R27, R27, R24 ;  /* 0x0000001b1b187223 */ /* 0x000fce0000000018 */
.L_x_90:
[----:B------:R-:W-:Y:S05]  /*0950*/  @!P1 BRA `(.L_x_89) ;  /* 0x0000000000749947 */ /* 0x000fea0003800000 */
[----:B------:R-:W-:-:S13]  /*0960*/  ISETP.NE.AND P0, PT, R9, 0x1, PT ;  /* 0x000000010900780c */ /* 0x000fda0003f05270 */
[----:B------:R-:W0:Y:S01]  /*0970*/  @P0 LDC.64 R14, c[0x0][0x380] ;  /* 0x0000e000ff0e0b82 */ /* 0x000e220000000a00 */
[----:B------:R-:W-:-:S05]  /*0980*/  @P0 IADD3 R16, P1, PT, R6, R23, RZ ;  /* 0x0000001706100210 */ /* 0x000fca0007f3e0ff */
[----:B------:R-:W-:Y:S01]  /*0990*/  @P0 IMAD.X R17, RZ, RZ, R7, P1 ;  /* 0x000000ffff110224 */ /* 0x000fe200008e0607 */
[----:B0-----:R-:W-:-:S04]  /*09a0*/  @P0 LEA R14, P1, R16, R14, 0x2 ;  /* 0x0000000e100e0211 */ /* 0x001fc800078210ff */
[----:B------:R-:W-:-:S05]  /*09b0*/  @P0 LEA.HI.X R15, R16, R15, R17, 0x2, P1 ;  /* 0x0000000f100f0211 */ /* 0x000fca00008f1411 */
[----:B------:R-:W2:Y:S01]  /*09c0*/  @P0 LDG.E R27, desc[UR6][R14.64] ;  /* 0x000000060e1b0981 */ /* 0x000ea2000c1e1900 */
[----:B------:R-:W-:Y:S01]  /*09d0*/  @P0 IMAD R17, R13, R22, R23 ;  /* 0x000000160d110224 */ /* 0x000fe200078e0217 */
[----:B------:R-:W-:Y:S02]  /*09e0*/  LOP3.LUT P1, RZ, R22, 0x1, RZ, 0xc0, !PT ;  /* 0x0000000116ff7812 */ /* 0x000fe4000782c0ff */
[----:B------:R0:W3:Y:S01]  /*09f0*/  @P0 LDG.E R25, desc[UR6][R14.64+0x4] ;  /* 0x000004060e190981 */ /* 0x0000e2000c1e1900 */
[----:B------:R-:W-:Y:S01]  /*0a00*/  @P0 VIADD R23, R23, 0x2 ;  /* 0x0000000217170836 */ /* 0x000fe20000000000 */
[----:B------:R-:W-:-:S05]  /*0a10*/  @P0 LEA R28, R17, R4, 0x2 ;  /* 0x00000004111c0211 */ /* 0x000fca00078e10ff */
[----:B------:R-:W2:Y:S04]  /*0a20*/  @P0 LDS R26, [R28+0x4] ;  /* 0x000004001c1a0984 */ /* 0x000ea80000000800 */
[----:B------:R-:W1:Y:S01]  /*0a30*/  @P1 LDC.64 R16, c[0x0][0x380] ;  /* 0x0000e000ff101b82 */ /* 0x000e620000000a00 */
[----:B0-----:R-:W-:Y:S01]  /*0a40*/  @P1 IMAD R15, R13, R22, R23 ;  /* 0x000000160d0f1224 */ /* 0x001fe200078e0217 */
[----:B------:R-:W3:Y:S04]  /*0a50*/  @P0 LDS R29, [R28+0x8] ;  /* 0x000008001c1d0984 */ /* 0x000ee80000000800 */
[----:B------:R-:W-:-:S06]  /*0a60*/  @P1 LEA R15, R15, R4, 0x2 ;  /* 0x000000040f0f1211 */ /* 0x000fcc00078e10ff */
[----:B------:R-:W0:Y:S01]  /*0a70*/  @P1 LDS R15, [R15+0x4] ;  /* 0x000004000f0f1984 */ /* 0x000e220000000800 */
[----:B--2---:R-:W-:Y:S01]  /*0a80*/  @P0 FADD R27, R27, -R26 ;  /* 0x8000001a1b1b0221 */ /* 0x004fe20000000000 */
[----:B------:R-:W-:Y:S01]  /*0a90*/  @P1 IADD3 R26, P2, PT, R6, R23, RZ ;  /* 0x00000017061a1210 */ /* 0x000fe20007f5e0ff */
[----:B---3--:R-:W-:-:S03]  /*0aa0*/  @P0 FADD R25, R25, -R29 ;  /* 0x8000001d19190221 */ /* 0x008fc60000000000 */
[----:B-1----:R-:W-:Y:S01]  /*0ab0*/  @P1 LEA R16, P3, R26, R16, 0x2 ;  /* 0x000000101a101211 */ /* 0x002fe200078610ff */
[----:B------:R-:W-:-:S05]  /*0ac0*/  @P1 IMAD.X R14, RZ, RZ, R7, P2 ;  /* 0x000000ffff0e1224 */ /* 0x000fca00010e0607 */
[----:B------:R-:W-:-:S05]  /*0ad0*/  @P1 LEA.HI.X R17, R26, R17, R14, 0x2, P3 ;  /* 0x000000111a111211 */ /* 0x000fca00018f140e */
[----:B------:R-:W0:Y:S01]  /*0ae0*/  @P1 LDG.E R16, desc[UR6][R16.64] ;  /* 0x0000000610101981 */ /* 0x000e22000c1e1900 */
[----:B------:R-:W-:-:S04]  /*0af0*/  @P0 FFMA R14, R27, R27, R24 ;  /* 0x0000001b1b0e0223 */ /* 0x000fc80000000018 */
[----:B------:R-:W-:Y:S01]  /*0b00*/  @P0 FFMA R24, R25, R25, R14 ;  /* 0x0000001919180223 */ /* 0x000fe2000000000e */
[----:B0-----:R-:W-:-:S04]  /*0b10*/  @P1 FADD R23, R16, -R15 ;  /* 0x8000000f10171221 */ /* 0x001fc80000000000 */
[----:B------:R-:W-:-:S07]  /*0b20*/  @P1 FFMA R24, R23, R23, R24 ;  /* 0x0000001717181223 */ /* 0x000fce0000000018 */
.L_x_89:
[----:B------:R-:W-:Y:S01]  /*0b30*/  VIADD R14, R24, 0xf3000000 ;  /* 0xf3000000180e7836 */ /* 0x000fe20000000000 */
[----:B------:R0:W1:Y:S01]  /*0b40*/  MUFU.RSQ R17, R24 ;  /* 0x0000001800117308 */ /* 0x0000620000001400 */
[----:B------:R-:W-:Y:S03]  /*0b50*/  BSSY.RECONVERGENT B1, `(.L_x_91) ;  /* 0x000000a000017945 */ /* 0x000fe60003800200 */
[----:B------:R-:W-:-:S13]  /*0b60*/  ISETP.GT.U32.AND P0, PT, R14, 0x727fffff, PT ;  /* 0x727fffff0e00780c */ /* 0x000fda0003f04070 */
[----:B01----:R-:W-:Y:S05]  /*0b70*/  @!P0 BRA `(.L_x_92) ;  /* 0x00000000000c8947 */ /* 0x003fea0003800000 */
[----:B------:R-:W-:-:S07]  /*0b80*/  MOV R23, 0xba0 ;  /* 0x00000ba000177802 */ /* 0x000fce0000000f00 */
[----:B------:R-:W-:Y:S05]  /*0b90*/  CALL.REL.NOINC `($__internal_3_$__cuda_sm20_sqrt_rn_f32_slowpath) ;  /* 0x0000000400c87944 */ /* 0x000fea0003c00000 */
[----:B------:R-:W-:Y:S05]  /*0ba0*/  BRA `(.L_x_93) ;  /* 0x0000000000107947 */ /* 0x000fea0003800000 */
.L_x_92:
[C---:B------:R-:W-:Y:S01]  /*0bb0*/  FMUL.FTZ R15, R17.reuse, R24 ;  /* 0x00000018110f7220 */ /* 0x040fe20000410000 */
[----:B------:R-:W-:-:S03]  /*0bc0*/  FMUL.FTZ R14, R17, 0.5 ;  /* 0x3f000000110e7820 */ /* 0x000fc60000410000 */
[----:B------:R-:W-:-:S04]  /*0bd0*/  FFMA R16, -R15, R15, R24 ;  /* 0x0000000f0f107223 */ /* 0x000fc80000000118 */
[----:B------:R-:W-:-:S07]  /*0be0*/  FFMA R16, R16, R14, R15 ;  /* 0x0000000e10107223 */ /* 0x000fce000000000f */
.L_x_93:
[----:B------:R-:W-:Y:S05]  /*0bf0*/  BSYNC.RECONVERGENT B1 ;  /* 0x0000000000017941 */ /* 0x000fea0003800200 */
.L_x_91:
[----:B------:R-:W0:Y:S01]  /*0c00*/  LDCU UR4, c[0x0][0x3b0] ;  /* 0x00007600ff0477ac */ /* 0x000e220008000800 */
[----:B------:R-:W-:Y:S01]  /*0c10*/  VIADD R13, R13, 0x1 ;  /* 0x000000010d0d7836 */ /* 0x000fe20000000000 */
[----:B------:R-:W-:-:S04]  /*0c20*/  FSETP.GEU.AND P0, PT, R16, R19, PT ;  /* 0x000000131000720b */ /* 0x000fc80003f0e000 */
[----:B------:R-:W-:Y:S02]  /*0c30*/  FSEL R19, R16, R19, !P0 ;  /* 0x0000001310137208 */ /* 0x000fe40004000000 */
[----:B------:R-:W-:Y:S02]  /*0c40*/  SEL R5, R13, R5, !P0 ;  /* 0x000000050d057207 */ /* 0x000fe40004000000 */
[----:B0-----:R-:W-:-:S04]  /*0c50*/  MOV R14, UR4 ;  /* 0x00000004000e7c02 */ /* 0x001fc80008000f00 */
[----:B------:R-:W-:-:S13]  /*0c60*/  ISETP.NE.AND P1, PT, R13, R14, PT ;  /* 0x0000000e0d00720c */ /* 0x000fda0003f25270 */
[----:B------:R-:W-:Y:S05]  /*0c70*/  @!P1 BRA `(.L_x_85) ;  /* 0x0000000000fc9947 */ /* 0x000fea0003800000 */
[----:B------:R-:W-:Y:S05]  /*0c80*/  BRA `(.L_x_94) ;  /* 0xfffffff400f47947 */ /* 0x000fea000383ffff */
.L_x_86:
[C---:B------:R-:W-:Y:S01]  /*0c90*/  ISETP.GE.U32.AND P0, PT, R14.reuse, 0x4, PT ;  /* 0x000000040e00780c */ /* 0x040fe20003f06070 */
[----:B------:R-:W-:Y:S01]  /*0ca0*/  HFMA2 R5, -RZ, RZ, 0, 5.9604644775390625e-08 ;  /* 0x00000001ff057431 */ /* 0x000fe200000001ff */
[----:B------:R-:W-:Y:S01]  /*0cb0*/  LOP3.LUT R10, R14, 0x3, RZ, 0xc0, !PT ;  /* 0x000000030e0a7812 */ /* 0x000fe200078ec0ff */
[----:B-1----:R-:W-:Y:S02]  /*0cc0*/  IMAD.MOV.U32 R6, RZ, RZ, RZ ;  /* 0x000000ffff067224 */ /* 0x002fe400078e00ff */
[----:B------:R-:W-:-:S08]  /*0cd0*/  IMAD.MOV.U32 R7, RZ, RZ, 0x7f7fffff ;  /* 0x7f7fffffff077424 */ /* 0x000fd000078e00ff */
[----:B------:R-:W-:Y:S05]  /*0ce0*/  @!P0 BRA `(.L_x_95) ;  /* 0x0000000000b88947 */ /* 0x000fea0003800000 */
[----:B------:R-:W-:Y:S01]  /*0cf0*/  LOP3.LUT R6, R14, 0x7ffffffc, RZ, 0xc0, !PT ;  /* 0x7ffffffc0e067812 */ /* 0x000fe200078ec0ff */
[----:B------:R-:W-:Y:S01]  /*0d00*/  IMAD.MOV.U32 R9, RZ, RZ, RZ ;  /* 0x000000ffff097224 */ /* 0x000fe200078e00ff */
[----:B------:R-:W-:Y:S01]  /*0d10*/  MOV R5, 0x1 ;  /* 0x0000000100057802 */ /* 0x000fe20000000f00 */
[----:B------:R-:W-:Y:S01]  /*0d20*/  IMAD.MOV.U32 R7, RZ, RZ, 0x7f7fffff ;  /* 0x7f7fffffff077424 */ /* 0x000fe200078e00ff */
[----:B------:R-:W-:-:S13]  /*0d30*/  ISETP.GT.AND P0, PT, R6, RZ, PT ;  /* 0x000000ff0600720c */ /* 0x000fda0003f04270 */
[----:B------:R-:W-:Y:S05]  /*0d40*/  @!P0 BRA `(.L_x_96) ;  /* 0x0000000000888947 */ /* 0x000fea0003800000 */
[----:B------:R-:W-:Y:S01]  /*0d50*/  IMAD.IADD R8, R6, 0x1, -R9 ;  /* 0x0000000106087824 */ /* 0x000fe200078e0a09 */
[----:B------:R-:W-:-:S04]  /*0d60*/  PLOP3.LUT P0, PT, PT, PT, PT, 0x80, 0x8 ;  /* 0x000000000008781c */ /* 0x000fc80003f0f070 */
[----:B------:R-:W-:-:S13]  /*0d70*/  ISETP.GT.AND P1, PT, R8, 0xc, PT ;  /* 0x0000000c0800780c */ /* 0x000fda0003f24270 */
[----:B------:R-:W-:Y:S05]  /*0d80*/  @!P1 BRA `(.L_x_97) ;  /* 0x0000000000449947 */ /* 0x000fea0003800000 */
[----:B------:R-:W-:Y:S01]  /*0d90*/  PLOP3.LUT P0, PT, PT, PT, PT, 0x8, 0x80 ;  /* 0x000000000080781c */ /* 0x000fe20003f0e170 */
[----:B------:R-:W-:-:S12]  /*0da0*/  VIADD R8, R6, 0xfffffff4 ;  /* 0xfffffff406087836 */ /* 0x000fd80000000000 */
.L_x_98:
[----:B------:R-:W-:-:S04]  /*0db0*/  FSETP.GT.AND P2, PT, R7, RZ, PT ;  /* 0x000000ff0700720b */ /* 0x000fc80003f44000 */
[----:B------:R-:W-:-:S04]  /*0dc0*/  FSEL R7, R7, RZ, !P2 ;  /* 0x000000ff07077208 */ /* 0x000fc80005000000 */
[----:B------:R-:W-:-:S04]  /*0dd0*/  FSETP.GT.AND P3, PT, R7, RZ, PT ;  /* 0x000000ff0700720b */ /* 0x000fc80003f64000 */
[----:B------:R-:W-:Y:S02]  /*0de0*/  FSEL R7, R7, RZ, !P3 ;  /* 0x000000ff07077208 */ /* 0x000fe40005800000 */
[----:B------:R-:W-:Y:S02]  /*0df0*/  @P2 IADD3 R5, PT, PT, R9, 0x1, RZ ;  /* 0x0000000109052810 */ /* 0x000fe40007ffe0ff */
[----:B------:R-:W-:-:S04]  /*0e00*/  FSETP.GT.AND P4, PT, R7, RZ, PT ;  /* 0x000000ff0700720b */ /* 0x000fc80003f84000 */
[----:B------:R-:W-:Y:S01]  /*0e10*/  FSEL R7, R7, RZ, !P4 ;  /* 0x000000ff07077208 */ /* 0x000fe20006000000 */
[----:B------:R-:W-:-:S03]  /*0e20*/  @P3 VIADD R5, R9, 0x5 ;  /* 0x0000000509053836 */ /* 0x000fc60000000000 */
[----:B------:R-:W-:-:S04]  /*0e30*/  FSETP.GT.AND P1, PT, R7, RZ, PT ;  /* 0x000000ff0700720b */ /* 0x000fc80003f24000 */
[----:B------:R-:W-:Y:S01]  /*0e40*/  FSEL R7, R7, RZ, !P1 ;  /* 0x000000ff07077208 */ /* 0x000fe20004800000 */
[----:B------:R-:W-:-:S08]  /*0e50*/  @P4 VIADD R5, R9, 0x9 ;  /* 0x0000000909054836 */ /* 0x000fd00000000000 */
[C---:B------:R-:W-:Y:S01]  /*0e60*/  @P1 IADD3 R5, PT, PT, R9.reuse, 0xd, RZ ;  /* 0x0000000d09051810 */ /* 0x040fe20007ffe0ff */
[----:B------:R-:W-:-:S05]  /*0e70*/  VIADD R9, R9, 0x10 ;  /* 0x0000001009097836 */ /* 0x000fca0000000000 */
[----:B------:R-:W-:-:S13]  /*0e80*/  ISETP.GE.AND P2, PT, R9, R8, PT ;  /* 0x000000080900720c */ /* 0x000fda0003f46270 */
[----:B------:R-:W-:Y:S05]  /*0e90*/  @!P2 BRA `(.L_x_98) ;  /* 0xfffffffc00c4a947 */ /* 0x000fea000383ffff */
.L_x_97:
[----:B------:R-:W-:-:S05]  /*0ea0*/  IMAD.IADD R8, R6, 0x1, -R9 ;  /* 0x0000000106087824 */ /* 0x000fca00078e0a09 */
[----:B------:R-:W-:-:S13]  /*0eb0*/  ISETP.GT.AND P1, PT, R8, 0x4, PT ;  /* 0x000000040800780c */ /* 0x000fda0003f24270 */
[----:B------:R-:W-:Y:S05]  /*0ec0*/  @!P1 BRA `(.L_x_99) ;  /* 0x0000000000209947 */ /* 0x000fea0003800000 */
[C---:B------:R-:W-:Y:S02]  /*0ed0*/  FSETP.GT.AND P1, PT, R7.reuse, RZ, PT ;  /* 0x000000ff0700720b */ /* 0x040fe40003f24000 */
[----:B------:R-:W-:Y:S02]  /*0ee0*/  PLOP3.LUT P0, PT, PT, PT, PT, 0x8, 0x80 ;  /* 0x000000000080781c */ /* 0x000fe40003f0e170 */
[----:B------:R-:W-:-:S04]  /*0ef0*/  FSEL R7, R7, RZ, !P1 ;  /* 0x000000ff07077208 */ /* 0x000fc80004800000 */
[----:B------:R-:W-:-:S04]  /*0f00*/  FSETP.GT.AND P2, PT, R7, RZ, PT ;  /* 0x000000ff0700720b */ /* 0x000fc80003f44000 */
[----:B------:R-:W-:Y:S02]  /*0f10*/  FSEL R7, R7, RZ, !P2 ;  /* 0x000000ff07077208 */ /* 0x000fe40005000000 */
[----:B------:R-:W-:-:S07]  /*0f20*/  @P1 IADD3 R5, PT, PT, R9, 0x1, RZ ;  /* 0x0000000109051810 */ /* 0x000fce0007ffe0ff */
[C---:B------:R-:W-:Y:S02]  /*0f30*/  @P2 VIADD R5, R9.reuse, 0x5 ;  /* 0x0000000509052836 */ /* 0x040fe40000000000 */
[----:B------:R-:W-:-:S07]  /*0f40*/  VIADD R9, R9, 0x8 ;  /* 0x0000000809097836 */ /* 0x000fce0000000000 */
.L_x_99:
[----:B------:R-:W-:-:S13]  /*0f50*/  ISETP.NE.OR P0, PT, R9, R6, P0 ;  /* 0x000000060900720c */ /* 0x000fda0000705670 */
[----:B------:R-:W-:Y:S05]  /*0f60*/  @!P0 BRA `(.L_x_95) ;  /* 0x0000000000188947 */ /* 0x000fea0003800000 */
.L_x_96:
[----:B------:R-:W-:-:S04]  /*0f70*/  FSETP.GT.AND P1, PT, R7, RZ, PT ;  /* 0x000000ff0700720b */ /* 0x000fc80003f24000 */
[----:B------:R-:W-:-:S09]  /*0f80*/  FSEL R7, R7, RZ, !P1 ;  /* 0x000000ff07077208 */ /* 0x000fd20004800000 */
[C---:B------:R-:W-:Y:S01]  /*0f90*/  @P1 IADD3 R5, PT, PT, R9.reuse, 0x1, RZ ;  /* 0x0000000109051810 */ /* 0x040fe20007ffe0ff */
[----:B------:R-:W-:-:S05]  /*0fa0*/  VIADD R9, R9, 0x4 ;  /* 0x0000000409097836 */ /* 0x000fca0000000000 */
[----:B------:R-:W-:-:S13]  /*0fb0*/  ISETP.NE.AND P0, PT, R9, R6, PT ;  /* 0x000000060900720c */ /* 0x000fda0003f05270 */
[----:B------:R-:W-:Y:S05]  /*0fc0*/  @P0 BRA `(.L_x_96) ;  /* 0xfffffffc00e80947 */ /* 0x000fea000383ffff */
.L_x_95:
[----:B------:R-:W-:-:S13]  /*0fd0*/  ISETP.NE.AND P0, PT, R10, RZ, PT ;  /* 0x000000ff0a00720c */ /* 0x000fda0003f05270 */
[----:B------:R-:W-:Y:S05]  /*0fe0*/  @!P0 BRA `(.L_x_85) ;  /* 0x0000000000208947 */ /* 0x000fea0003800000 */
[----:B------:R-:W-:-:S05]  /*0ff0*/  UMOV UR4, URZ ;  /* 0x000000ff00047c82 */ /* 0x000fca0008000000 */
.L_x_100:
[----:B------:R-:W-:Y:S01]  /*1000*/  UIADD3 UR4, UPT, UPT, UR4, 0x1, URZ ;  /* 0x0000000104047890 */ /* 0x000fe2000fffe0ff */
[----:B------:R-:W-:Y:S01]  /*1010*/  VIADD R6, R6, 0x1 ;  /* 0x0000000106067836 */ /* 0x000fe20000000000 */
[----:B------:R-:W-:-:S04]  /*1020*/  FSETP.GT.AND P1, PT, R7, RZ, PT ;  /* 0x000000ff0700720b */ /* 0x000fc80003f24000 */
[----:B------:R-:W-:Y:S02]  /*1030*/  ISETP.NE.AND P0, PT, R10, UR4, PT ;  /* 0x000000040a007c0c */ /* 0x000fe4000bf05270 */
[----:B------:R-:W-:Y:S02]  /*1040*/  FSEL R7, R7, RZ, !P1 ;  /* 0x000000ff07077208 */ /* 0x000fe40004800000 */
[----:B------:R-:W-:-:S09]  /*1050*/  SEL R5, R6, R5, P1 ;  /* 0x0000000506057207 */ /* 0x000fd20000800000 */
[----:B------:R-:W-:Y:S05]  /*1060*/  @P0 BRA `(.L_x_100) ;  /* 0xfffffffc00e40947 */ /* 0x000fea000383ffff */
.L_x_85:
[----:B-1----:R-:W0:Y:S02]  /*1070*/  LDC.64 R6, c[0x0][0x390] ;  /* 0x0000e400ff067b82 */ /* 0x002e240000000a00 */
[----:B0-----:R-:W-:-:S05]  /*1080*/  IMAD.WIDE R6, R2, 0x4, R6 ;  /* 0x0000000402067825 */ /* 0x001fca00078e0206 */
[----:B------:R-:W2:Y:S01]  /*1090*/  LDG.E R2, desc[UR6][R6.64] ;  /* 0x0000000606027981 */ /* 0x000ea2000c1e1900 */
[----:B------:R-:W-:Y:S01]  /*10a0*/  BSSY.RECONVERGENT B1, `(.L_x_101) ;  /* 0x0000005000017945 */ /* 0x000fe20003800200 */
[----:B--2---:R-:W-:-:S13]  /*10b0*/  ISETP.NE.AND P0, PT, R2, R5, PT ;  /* 0x000000050200720c */ /* 0x004fda0003f05270 */
[----:B------:R-:W-:Y:S05]  /*10c0*/  @!P0 BRA `(.L_x_102) ;  /* 0x0000000000088947 */ /* 0x000fea0003800000 */
[----:B------:R0:W-:Y:S04]  /*10d0*/  STG.E desc[UR6][R6.64], R5 ;  /* 0x0000000506007986 */ /* 0x0001e8000c101906 */
[----:B------:R0:W-:Y:S02]  /*10e0*/  ATOMS.POPC.INC.32 RZ, [R4+URZ] ;  /* 0x0000000004ff7f8c */ /* 0x0001e4000d8000ff */
.L_x_102:
[----:B------:R-:W-:Y:S05]  /*10f0*/  BSYNC.RECONVERGENT B1 ;  /* 0x0000000000017941 */ /* 0x000fea0003800200 */
.L_x_101:
[----:B------:R-:W1:Y:S01]  /*1100*/  S2UR UR5, SR_CgaCtaId ;  /* 0x00000000000579c3 */ /* 0x000e620000008800 */
[----:B------:R-:W-:Y:S02]  /*1110*/  UMOV UR4, 0x400 ;  /* 0x0000040000047882 */ /* 0x000fe40000000000 */
[----:B-1----:R-:W-:-:S06]  /*1120*/  ULEA UR4, UR5, UR4, 0x18 ;  /* 0x0000000405047291 */ /* 0x002fcc000f8ec0ff */
[----:B------:R-:W-:-:S05]  /*1130*/  MOV R12, UR4 ;  /* 0x00000004000c7c02 */ /* 0x000fca0008000f00 */
[----:B0-----:R-:W-:-:S05]  /*1140*/  IMAD R5, R5, 0x4, R12 ;  /* 0x0000000405057824 */ /* 0x001fca00078e020c */
[----:B------:R0:W-:Y:S02]  /*1150*/  ATOMS.POPC.INC.32 RZ, [R5+URZ+-0x4] ;  /* 0xfffffc0005ff7f8c */ /* 0x0001e4000d8000ff */
.L_x_84:
[----:B------:R-:W-:Y:S05]  /*1160*/  BSYNC.RECONVERGENT B0 ;  /* 0x0000000000007941 */ /* 0x000fea0003800200 */
.L_x_83:
[----:B------:R-:W-:Y:S08]  /*1170*/  BAR.SYNC.DEFER_BLOCKING 0x0 ;  /* 0x0000000000007b1d */ /* 0x000ff00000010000 */
[----:B-1----:R-:W1:Y:S01]  /*1180*/  LDC.64 R6, c[0x0][0x3a0] ;  /* 0x0000e800ff067b82 */ /* 0x002e620000000a00 */
[----:B------:R-:W-:Y:S01]  /*1190*/  VOTEU.ANY UR4, UPT, PT ;  /* 0x0000000000047886 */ /* 0x000fe200038e0100 */
[----:B------:R-:W2:Y:S01]  /*11a0*/  S2R R2, SR_LANEID ;  /* 0x0000000000027919 */ /* 0x000ea20000000000 */
[----:B------:R-:W-:-:S02]  /*11b0*/  UFLO.U32 UR5, UR4 ;  /* 0x00000004000572bd */ /* 0x000fc400080e0000 */
[----:B------:R-:W-:Y:S01]  /*11c0*/  UPOPC UR4, UR4 ;  /* 0x00000004000472bf */ /* 0x000fe20008000000 */
[----:B------:R-:W0:Y:S03]  /*11d0*/  LDS R4, [R4] ;  /* 0x0000000004047984 */ /* 0x000e260000000800 */
[----:B--2---:R-:W-:Y:S02]  /*11e0*/  ISETP.EQ.U32.AND P0, PT, R2, UR5, PT ;  /* 0x0000000502007c0c */ /* 0x004fe4000bf02070 */
[----:B0-----:R-:W-:-:S11]  /*11f0*/  IMAD R5, R4, UR4, RZ ;  /* 0x0000000404057c24 */ /* 0x001fd6000f8e02ff */
[----:B-1----:R0:W-:Y:S01]  /*1200*/  @P0 REDG.E.ADD.STRONG.GPU desc[UR6][R6.64], R5 ;  /* 0x000000050600098e */ /* 0x0021e2000c12e106 */
[----:B------:R-:W-:-:S13]  /*1210*/  ISETP.GE.AND P0, PT, R3, R14, PT ;  /* 0x0000000e0300720c */ /* 0x000fda0003f06270 */
[----:B0-----:R-:W-:Y:S05]  /*1220*/  @P0 EXIT ;  /* 0x000000000000094d */ /* 0x001fea0003800000 */
[----:B------:R-:W0:Y:S02]  /*1230*/  LDC.64 R6, c[0x0][0x398] ;  /* 0x0000e600ff067b82 */ /* 0x000e240000000a00 */
.L_x_103:
[C---:B------:R-:W-:Y:S02]  /*1240*/  IMAD R2, R3.reuse, 0x4, R12 ;  /* 0x0000000403027824 */ /* 0x040fe400078e020c */
[----:B01----:R-:W-:-:S03]  /*1250*/  IMAD.WIDE R4, R3, 0x4, R6 ;  /* 0x0000000403047825 */ /* 0x003fc600078e0206 */
[----:B------:R-:W0:Y:S01]  /*1260*/  LDS R9, [R2] ;  /* 0x0000000002097984 */ /* 0x000e220000000800 */
[----:B------:R-:W-:-:S04]  /*1270*/  IADD3 R3, PT, PT, R0, R3, RZ ;  /* 0x0000000300037210 */ /* 0x000fc80007ffe0ff */
[----:B------:R-:W-:Y:S01]  /*1280*/  ISETP.GE.AND P0, PT, R3, R14, PT ;  /* 0x0000000e0300720c */ /* 0x000fe20003f06270 */
[----:B0-----:R1:W-:-:S12]  /*1290*/  REDG.E.ADD.STRONG.GPU desc[UR6][R4.64], R9 ;  /* 0x000000090400798e */ /* 0x0013d8000c12e106 */
[----:B------:R-:W-:Y:S05]  /*12a0*/  @!P0 BRA `(.L_x_103) ;  /* 0xfffffffc00e48947 */ /* 0x000fea000383ffff */
[----:B------:R-:W-:Y:S05]  /*12b0*/  EXIT ;  /* 0x000000000000794d */ /* 0x000fea0003800000 */
        .weak           $__internal_3_$__cuda_sm20_sqrt_rn_f32_slowpath
        .type           $__internal_3_$__cuda_sm20_sqrt_rn_f32_slowpath,@function
        .size           $__internal_3_$__cuda_sm20_sqrt_rn_f32_slowpath,(.L_x_109 - $__internal_3_$__cuda_sm20_sqrt_rn_f32_slowpath)
$__internal_3_$__cuda_sm20_sqrt_rn_f32_slowpath:
[----:B------:R-:W-:-:S13]  /*12c0*/  LOP3.LUT P0, RZ, R24, 0x7fffffff, RZ, 0xc0, !PT ;  /* 0x7fffffff18ff7812 */ /* 0x000fda000780c0ff */
[----:B------:R-:W-:Y:S01]  /*12d0*/  @!P0 IMAD.MOV.U32 R14, RZ, RZ, R24 ;  /* 0x000000ffff0e8224 */ /* 0x000fe200078e0018 */
        /* <DEDUP_REMOVED lines=12> */
[----:B------:R-:W-:Y:S02]  /*13a0*/  @!P0 MOV R14, R24 ;  /* 0x00000018000e8202 */ /* 0x000fe40000000f00 */
[----:B------:R-:W-:-:S04]  /*13b0*/  @P0 FADD.FTZ R17, -R16, -RZ ;  /* 0x800000ff10110221 */ /* 0x000fc80000010100 */
[----:B------:R-:W-:-:S04]  /*13c0*/  @P0 FFMA R17, R16, R17, R15 ;  /* 0x0000001110110223 */ /* 0x000fc8000000000f */
[----:B------:R-:W-:-:S04]  /*13d0*/  @P0 FFMA R17, R17, R22, R16 ;  /* 0x0000001611110223 */ /* 0x000fc80000000010 */
[----:B------:R-:W-:-:S07]  /*13e0*/  @P0 FMUL.FTZ R14, R17, 2.3283064365386962891e-10 ;  /* 0x2f800000110e0820 */ /* 0x000fce0000410000 */
.L_x_104:
[----:B------:R-:W-:Y:S02]  /*13f0*/  HFMA2 R15, -RZ, RZ, 0, 0 ;  /* 0x00000000ff0f7431 */ /* 0x000fe400000001ff */
[----:B------:R-:W-:Y:S02]  /*1400*/  IMAD.MOV.U32 R16, RZ, RZ, R14 ;  /* 0x000000ffff107224 */ /* 0x000fe400078e000e */
[----:B------:R-:W-:-:S04]  /*1410*/  IMAD.MOV.U32 R14, RZ, RZ, R23 ;  /* 0x000000ffff0e7224 */ /* 0x000fc800078e0017 */
[----:B------:R-:W-:Y:S05]  /*1420*/  RET.REL.NODEC R14 `(_Z14kmeansMapClassPfS_PiS0_S0_iii) ;  /* 0xffffffe80ef47950 */ /* 0x000fea0003c3ffff */
.L_x_105:
        /* <DEDUP_REMOVED lines=13> */
.L_x_109:


//--------------------- .nv.shared._Z13kmeansMaxDistPfS_PiS_ii --------------------------
	.section	.nv.shared._Z13kmeansMaxDistPfS_PiS_ii,"aw",@nobits
	.sectionflags	@""
	.align	16
.nv.shared._Z13kmeansMaxDistPfS_PiS_ii:
	.zero		1040


//--------------------- .nv.shared.reserved.0     --------------------------
	.section	.nv.shared.reserved.0,"aw",@nobits
	.weak		__nv_reservedSMEM_offset_0_alias
	.size		__nv_reservedSMEM_offset_0_alias, 0, 64
	.other		__nv_reservedSMEM_offset_0_alias,@"STO_CUDA_RESERVED_SHARED STV_DEFAULT"
__nv_reservedSMEM_offset_0_alias:
	.zero		0
	.zero		64


//--------------------- .nv.shared._Z18kmeansCentroidsDivPfPiii --------------------------
	.section	.nv.shared._Z18kmeansCentroidsDivPfPiii,"aw",@nobits
	.sectionflags	@""
	.align	16
	.zero		1024


//--------------------- .nv.shared._Z18kmeansCentroidsSumPfS_PiS0_iii --------------------------
	.section	.nv.shared._Z18kmeansCentroidsSumPfS_PiS0_iii,"aw",@nobits
	.sectionflags	@""
	.align	16
	.zero		1024


//--------------------- .nv.shared._Z20kmeansMapClassTilingPfS_PiS0_S0_iii --------------------------
	.section	.nv.shared._Z20kmeansMapClassTilingPfS_PiS0_S0_iii,"aw",@nobits
	.sectionflags	@""
	.align	16
	.zero		1024


//--------------------- .nv.shared._Z14kmeansMapClassPfS_PiS0_S0_iii --------------------------
	.section	.nv.shared._Z14kmeansMapClassPfS_PiS0_S0_iii,"aw",@nobits
	.sectionflags	@""
	.align	16
	.zero		1024


//--------------------- .nv.constant0._Z13kmeansMaxDistPfS_PiS_ii --------------------------
	.section	.nv.constant0._Z13kmeansMaxDistPfS_PiS_ii,"a",@progbits
	.sectionflags	@""
	.align	4
.nv.constant0._Z13kmeansMaxDistPfS_PiS_ii:
	.zero		936


//--------------------- .nv.constant0._Z18kmeansCentroidsDivPfPiii --------------------------
	.section	.nv.constant0._Z18kmeansCentroidsDivPfPiii,"a",@progbits
	.sectionflags	@""
	.align	4
.nv.constant0._Z18kmeansCentroidsDivPfPiii:
	.zero		920


//--------------------- .nv.constant0._Z18kmeansCentroidsSumPfS_PiS0_iii --------------------------
	.section	.nv.constant0._Z18kmeansCentroidsSumPfS_PiS0_iii,"a",@progbits
	.sectionflags	@""
	.align	4
.nv.constant0._Z18kmeansCentroidsSumPfS_PiS0_iii:
	.zero		940


//--------------------- .nv.constant0._Z20kmeansMapClassTilingPfS_PiS0_S0_iii --------------------------
	.section	.nv.constant0._Z20kmeansMapClassTilingPfS_PiS0_S0_iii,"a",@progbits
	.sectionflags	@""
	.align	4
.nv.constant0._Z20kmeansMapClassTilingPfS_PiS0_S0_iii:
	.zero		948


//--------------------- .nv.constant0._Z14kmeansMapClassPfS_PiS0_S0_iii --------------------------
	.section	.nv.constant0._Z14kmeansMapClassPfS_PiS0_S0_iii,"a",@progbits
	.sectionflags	@""
	.align	4
.nv.constant0._Z14kmeansMapClassPfS_PiS0_S0_iii:
	.zero		948


//--------------------- SYMBOLS --------------------------

	.type		.nv.reservedSmem.offset0,@object
	.size		.nv.reservedSmem.offset0,0x4
	.type		.nv.reservedSmem.cap,@object
	.size		.nv.reservedSmem.cap,0x4
